// auto-generated by cutlass_sweep.gemm — config: {"arch": "sm_90", "cluster_m": 1, "cluster_n": 4, "dtype": "int8", "dtype_b": "int8", "layout": "nt", "stages": 0, "tile_k": 128, "tile_m": 128, "tile_n": 128}
#include "cutlass/cutlass.h"
#include "cutlass/gemm/collective/collective_builder.hpp"
#include "cutlass/gemm/device/gemm_universal_adapter.h"
#include "cutlass/gemm/kernel/gemm_universal.hpp"
#include "cutlass/epilogue/collective/collective_builder.hpp"

using ElemA = int8_t;
using ElemB = int8_t;
using ElemCD = int8_t;
using Acc  = int32_t;
using TileShape    = cute::Shape<cute::_128, cute::_128, cute::_128>;
using ClusterShape = cute::Shape<cute::_1, cute::_4, cute::_1>;

using CollectiveEpilogue = typename cutlass::epilogue::collective::CollectiveBuilder<
    cutlass::arch::Sm90, cutlass::arch::OpClassTensorOp,
    TileShape, ClusterShape,
    cutlass::epilogue::collective::EpilogueTileAuto,
    Acc, Acc,
    ElemCD, cutlass::layout::RowMajor, 128 / cutlass::sizeof_bits<ElemCD>::value,
    ElemCD, cutlass::layout::RowMajor, 128 / cutlass::sizeof_bits<ElemCD>::value,
    cutlass::epilogue::collective::EpilogueScheduleAuto
  >::CollectiveOp;

using CollectiveMainloop = typename cutlass::gemm::collective::CollectiveBuilder<
    cutlass::arch::Sm90, cutlass::arch::OpClassTensorOp,
    ElemA, cutlass::layout::RowMajor, 128 / cutlass::sizeof_bits<ElemA>::value,
    ElemB, cutlass::layout::ColumnMajor, 128 / cutlass::sizeof_bits<ElemB>::value,
    Acc,
    TileShape, ClusterShape,
    cutlass::gemm::collective::StageCountAutoCarveout<static_cast<int>(sizeof(typename CollectiveEpilogue::SharedStorage))>,
    cutlass::gemm::collective::KernelScheduleAuto
  >::CollectiveOp;

using GemmKernel = cutlass::gemm::kernel::GemmUniversal<
    cute::Shape<int,int,int,int>,
    CollectiveMainloop,
    CollectiveEpilogue
>;
using Gemm = cutlass::gemm::device::GemmUniversalAdapter<GemmKernel>;

// Force the device kernel symbol into the cubin without needing a host main.
auto* _anchor = &cutlass::device_kernel<GemmKernel>;


// ===== COMPILED SASS (sm_90a) =====

	.target	sm_90a

	.elftype	@"ET_EXEC"


//--------------------- .note.nv.tkinfo           --------------------------
	.section	.note.nv.tkinfo,"",@"SHT_NOTE"
	.sectionflags	@"SHF_NOTE_NV_TKINFO"
	.tkinfo
        /*0018*/ 	.word	0x00000002
        /*0030*/ 	.string	""
        /*0030*/ 	.string	"ptxas"
        /*0030*/ 	.string	"Cuda compilation tools, release 13.0, V13.0.88"
        /*0030*/ 	.string	"Build cuda_13.0.r13.0/compiler.36424714_0"
        /*0030*/ 	.string	"-arch sm_90a -m 64 "



//--------------------- .note.nv.cuinfo           --------------------------
	.section	.note.nv.cuinfo,"",@"SHT_NOTE"
	.sectionflags	@"SHF_NOTE_NV_CUINFO"
        /*0018*/ 	.short	0x0002
        /*001a*/ 	.short	0x005a
        /*001c*/ 	.short	0x0082
	.zero		2


//--------------------- .nv.info                  --------------------------
	.section	.nv.info,"",@"SHT_CUDA_INFO"
	.align	4


	//----- nvinfo : EIATTR_REGCOUNT
	.align		4
        /*0000*/ 	.byte	0x04, 0x2f
        /*0002*/ 	.short	(.L_15 - .L_14)
	.align		4
.L_14:
        /*0004*/ 	.word	index@(_ZN7cutlass13device_kernelINS_4gemm6kernel13GemmUniversalIN4cute5tupleIJiiiiEEENS1_10collective13CollectiveMmaINS1_34MainloopSm90TmaGmmaWarpSpecializedILi7ENS5_IJNS4_1CILi1EEENSA_ILi4EEESB_EEENS1_35KernelTmaWarpSpecializedCooperativeEEENS5_IJNSA_ILi128EEESG_SG_EEEaNS5_IJlSB_lEEEaSI_NS4_8TiledMMAINS4_8MMA_AtomIJNS4_4SM904GMMA27MMA_64x128x32_S32S8S8_SS_TNEEEENS4_6LayoutINS5_IJNSA_ILi2EEESB_SB_EEENS5_IJSB_NSA_ILi0EEESS_EEEEENS5_IJNS4_10UnderscoreESV_SV_EEEEENS4_23SM90_TMA_LOAD_MULTICASTENS4_14ComposedLayoutINS4_7SwizzleILi3ELi4ELi3EEENS4_18smem_ptr_flag_bitsILi8EEENSP_INS5_IJNSA_ILi8EEESG_EEENS5_IJSG_SB_EEEEEEEvNS4_8identityENS4_13SM90_TMA_LOADES18_vS19_EENS_8epilogue10collective6detail29Sm90TmaWarpSpecializedAdapterINS1D_15DefaultEpilogueIaSI_SI_NS1C_6thread17LinearCombinationIaLi1EiiLNS1H_9ScaleType4KindE0ELNS_15FloatRoundStyleE2EaEENS1_15EpilogueDefaultEEEEEvvEEEEvNT_6ParamsE)
        /*0008*/ 	.word	0x000000a8


	//----- nvinfo : EIATTR_FRAME_SIZE
	.align		4
.L_15:
        /*000c*/ 	.byte	0x04, 0x11
        /*000e*/ 	.short	(.L_17 - .L_16)
	.align		4
.L_16:
        /*0010*/ 	.word	index@(_ZN7cutlass13device_kernelINS_4gemm6kernel13GemmUniversalIN4cute5tupleIJiiiiEEENS1_10collective13CollectiveMmaINS1_34MainloopSm90TmaGmmaWarpSpecializedILi7ENS5_IJNS4_1CILi1EEENSA_ILi4EEESB_EEENS1_35KernelTmaWarpSpecializedCooperativeEEENS5_IJNSA_ILi128EEESG_SG_EEEaNS5_IJlSB_lEEEaSI_NS4_8TiledMMAINS4_8MMA_AtomIJNS4_4SM904GMMA27MMA_64x128x32_S32S8S8_SS_TNEEEENS4_6LayoutINS5_IJNSA_ILi2EEESB_SB_EEENS5_IJSB_NSA_ILi0EEESS_EEEEENS5_IJNS4_10UnderscoreESV_SV_EEEEENS4_23SM90_TMA_LOAD_MULTICASTENS4_14ComposedLayoutINS4_7SwizzleILi3ELi4ELi3EEENS4_18smem_ptr_flag_bitsILi8EEENSP_INS5_IJNSA_ILi8EEESG_EEENS5_IJSG_SB_EEEEEEEvNS4_8identityENS4_13SM90_TMA_LOADES18_vS19_EENS_8epilogue10collective6detail29Sm90TmaWarpSpecializedAdapterINS1D_15DefaultEpilogueIaSI_SI_NS1C_6thread17LinearCombinationIaLi1EiiLNS1H_9ScaleType4KindE0ELNS_15FloatRoundStyleE2EaEENS1_15EpilogueDefaultEEEEEvvEEEEvNT_6ParamsE)
        /*0014*/ 	.word	0x00000000


	//----- nvinfo : EIATTR_MIN_STACK_SIZE
	.align		4
.L_17:
        /*0018*/ 	.byte	0x04, 0x12
        /*001a*/ 	.short	(.L_19 - .L_18)
	.align		4
.L_18:
        /*001c*/ 	.word	index@(_ZN7cutlass13device_kernelINS_4gemm6kernel13GemmUniversalIN4cute5tupleIJiiiiEEENS1_10collective13CollectiveMmaINS1_34MainloopSm90TmaGmmaWarpSpecializedILi7ENS5_IJNS4_1CILi1EEENSA_ILi4EEESB_EEENS1_35KernelTmaWarpSpecializedCooperativeEEENS5_IJNSA_ILi128EEESG_SG_EEEaNS5_IJlSB_lEEEaSI_NS4_8TiledMMAINS4_8MMA_AtomIJNS4_4SM904GMMA27MMA_64x128x32_S32S8S8_SS_TNEEEENS4_6LayoutINS5_IJNSA_ILi2EEESB_SB_EEENS5_IJSB_NSA_ILi0EEESS_EEEEENS5_IJNS4_10UnderscoreESV_SV_EEEEENS4_23SM90_TMA_LOAD_MULTICASTENS4_14ComposedLayoutINS4_7SwizzleILi3ELi4ELi3EEENS4_18smem_ptr_flag_bitsILi8EEENSP_INS5_IJNSA_ILi8EEESG_EEENS5_IJSG_SB_EEEEEEEvNS4_8identityENS4_13SM90_TMA_LOADES18_vS19_EENS_8epilogue10collective6detail29Sm90TmaWarpSpecializedAdapterINS1D_15DefaultEpilogueIaSI_SI_NS1C_6thread17LinearCombinationIaLi1EiiLNS1H_9ScaleType4KindE0ELNS_15FloatRoundStyleE2EaEENS1_15EpilogueDefaultEEEEEvvEEEEvNT_6ParamsE)
        /*0020*/ 	.word	0x00000000
.L_19:


//--------------------- .nv.compat                --------------------------
	.section	.nv.compat,"",@"SHT_CUDA_COMPAT_INFO"
	.align	4
        /*0000*/ 	.byte	0x02, 0x09, 0x01, 0x00, 0x02, 0x02, 0x04, 0x00, 0x02, 0x05, 0x05, 0x00, 0x03, 0x07, 0x01, 0x01
        /*0010*/ 	.byte	0x02, 0x03, 0x01, 0x00, 0x02, 0x06, 0x01, 0x00, 0x04, 0x0b, 0x08, 0x00, 0x00, 0x00, 0x00, 0x00
        /*0020*/ 	.byte	0x00, 0x00, 0x00, 0x00


//--------------------- .nv.info._ZN7cutlass13device_kernelINS_4gemm6kernel13GemmUniversalIN4cute5tupleIJiiiiEEENS1_10collective13CollectiveMmaINS1_34MainloopSm90TmaGmmaWarpSpecializedILi7ENS5_IJNS4_1CILi1EEENSA_ILi4EEESB_EEENS1_35KernelTmaWarpSpecializedCooperativeEEENS5_IJNSA_ILi128EEESG_SG_EEEaNS5_IJlSB_lEEEaSI_NS4_8TiledMMAINS4_8MMA_AtomIJNS4_4SM904GMMA27MMA_64x128x32_S32S8S8_SS_TNEEEENS4_6LayoutINS5_IJNSA_ILi2EEESB_SB_EEENS5_IJSB_NSA_ILi0EEESS_EEEEENS5_IJNS4_10UnderscoreESV_SV_EEEEENS4_23SM90_TMA_LOAD_MULTICASTENS4_14ComposedLayoutINS4_7SwizzleILi3ELi4ELi3EEENS4_18smem_ptr_flag_bitsILi8EEENSP_INS5_IJNSA_ILi8EEESG_EEENS5_IJSG_SB_EEEEEEEvNS4_8identityENS4_13SM90_TMA_LOADES18_vS19_EENS_8epilogue10collective6detail29Sm90TmaWarpSpecializedAdapterINS1D_15DefaultEpilogueIaSI_SI_NS1C_6thread17LinearCombinationIaLi1EiiLNS1H_9ScaleType4KindE0ELNS_15FloatRoundStyleE2EaEENS1_15EpilogueDefaultEEEEEvvEEEEvNT_6ParamsE --------------------------
	.section	.nv.info._ZN7cutlass13device_kernelINS_4gemm6kernel13GemmUniversalIN4cute5tupleIJiiiiEEENS1_10collective13CollectiveMmaINS1_34MainloopSm90TmaGmmaWarpSpecializedILi7ENS5_IJNS4_1CILi1EEENSA_ILi4EEESB_EEENS1_35KernelTmaWarpSpecializedCooperativeEEENS5_IJNSA_ILi128EEESG_SG_EEEaNS5_IJlSB_lEEEaSI_NS4_8TiledMMAINS4_8MMA_AtomIJNS4_4SM904GMMA27MMA_64x128x32_S32S8S8_SS_TNEEEENS4_6LayoutINS5_IJNSA_ILi2EEESB_SB_EEENS5_IJSB_NSA_ILi0EEESS_EEEEENS5_IJNS4_10UnderscoreESV_SV_EEEEENS4_23SM90_TMA_LOAD_MULTICASTENS4_14ComposedLayoutINS4_7SwizzleILi3ELi4ELi3EEENS4_18smem_ptr_flag_bitsILi8EEENSP_INS5_IJNSA_ILi8EEESG_EEENS5_IJSG_SB_EEEEEEEvNS4_8identityENS4_13SM90_TMA_LOADES18_vS19_EENS_8epilogue10collective6detail29Sm90TmaWarpSpecializedAdapterINS1D_15DefaultEpilogueIaSI_SI_NS1C_6thread17LinearCombinationIaLi1EiiLNS1H_9ScaleType4KindE0ELNS_15FloatRoundStyleE2EaEENS1_15EpilogueDefaultEEEEEvvEEEEvNT_6ParamsE,"",@"SHT_CUDA_INFO"
	.sectionflags	@""
	.align	4


	//----- nvinfo : EIATTR_CUDA_API_VERSION
	.align		4
        /*0000*/ 	.byte	0x04, 0x37
        /*0002*/ 	.short	(.L_21 - .L_20)
.L_20:
        /*0004*/ 	.word	0x00000082


	//----- nvinfo : EIATTR_KPARAM_INFO
	.align		4
.L_21:
        /*0008*/ 	.byte	0x04, 0x17
        /*000a*/ 	.short	(.L_23 - .L_22)
.L_22:
        /*000c*/ 	.word	0x00000000
        /*0010*/ 	.short	0x0000
        /*0012*/ 	.short	0x0070
        /*0014*/ 	.byte	0x00, 0xf0, 0x01, 0x10


	//----- nvinfo : EIATTR_SPARSE_MMA_MASK
	.align		4
.L_23:
        /*0018*/ 	.byte	0x03, 0x50
        /*001a*/ 	.short	0x0000


	//----- nvinfo : EIATTR_MAXREG_COUNT
	.align		4
        /*001c*/ 	.byte	0x03, 0x1b
        /*001e*/ 	.short	0x00a8


	//----- nvinfo : EIATTR_NUM_BARRIERS
	.align		4
        /*0020*/ 	.byte	0x02, 0x4c
        /*0022*/ 	.byte	0x01
	.zero		1


	//----- nvinfo : EIATTR_EXTERNS
	.align		4
        /*0024*/ 	.byte	0x04, 0x0f
        /*0026*/ 	.short	(.L_25 - .L_24)


	//   ....[0]....
	.align		4
.L_24:
        /*0028*/ 	.word	index@(__assertfail)


	//----- nvinfo : EIATTR_MERCURY_ISA_VERSION
	.align		4
.L_25:
        /*002c*/ 	.byte	0x03, 0x5f
        /*002e*/ 	.short	0x0101


	//----- nvinfo : EIATTR_INT_WARP_WIDE_INSTR_OFFSETS
	.align		4
        /*0030*/ 	.byte	0x04, 0x31
        /*0032*/ 	.short	(.L_27 - .L_26)


	//   ....[0]....
.L_26:
        /*0034*/ 	.word	0x000004e0


	//   ....[1]....
        /*0038*/ 	.word	0x00000500


	//   ....[2]....
        /*003c*/ 	.word	0x00000690


	//----- nvinfo : EIATTR_COOP_GROUP_MASK_REGIDS
	.align		4
.L_27:
        /*0040*/ 	.byte	0x04, 0x29
        /*0042*/ 	.short	(.L_29 - .L_28)


	//   ....[0]....
.L_28:
        /*0044*/ 	.word	0xffffffff


	//   ....[1]....
        /*0048*/ 	.word	0xffffffff


	//   ....[2]....
        /*004c*/ 	.word	0xffffffff


	//   ....[3]....
        /*0050*/ 	.word	0xffffffff


	//   ....[4]....
        /*0054*/ 	.word	0xffffffff


	//   ....[5]....
        /*0058*/ 	.word	0xffffffff


	//----- nvinfo : EIATTR_COOP_GROUP_INSTR_OFFSETS
	.align		4
.L_29:
        /*005c*/ 	.byte	0x04, 0x28
        /*005e*/ 	.short	(.L_31 - .L_30)


	//   ....[0]....
.L_30:
        /*0060*/ 	.word	0x00000060


	//   ....[1]....
        /*0064*/ 	.word	0x00000070


	//   ....[2]....
        /*0068*/ 	.word	0x00000130


	//   ....[3]....
        /*006c*/ 	.word	0x00000320


	//   ....[4]....
        /*0070*/ 	.word	0x000007f0


	//   ....[5]....
        /*0074*/ 	.word	0x00001430


	//----- nvinfo : EIATTR_REG_RECONFIG
	.align		4
.L_31:
        /*0078*/ 	.byte	0x01, 0x54
	.zero		2


	//----- nvinfo : EIATTR_SYSCALL_OFFSETS
	.align		4
        /*007c*/ 	.byte	0x04, 0x46
        /*007e*/ 	.short	(.L_33 - .L_32)


	//   ....[0]....
.L_32:
        /*0080*/ 	.word	0x00001620


	//----- nvinfo : EIATTR_MBARRIER_INSTR_OFFSETS
	.align		4
.L_33:
        /*0084*/ 	.byte	0x04, 0x39
        /*0086*/ 	.short	(.L_35 - .L_34)


	//   ....[0]....
.L_34:
        /*0088*/ 	.word	0x00000230
        /*008c*/ 	.word	0x000000ff
        /*0090*/ 	.word	0x00000000
        /*0094*/ 	.short	0x0100
        /*0096*/ 	.byte	0x08
	.zero		1


	//   ....[1]....
        /*0098*/ 	.word	0x00000240
        /*009c*/ 	.word	0x000000ff
        /*00a0*/ 	.word	0x00000038
        /*00a4*/ 	.short	0x0100
        /*00a6*/ 	.byte	0x08
	.zero		1


	//   ....[2]....
        /*00a8*/ 	.word	0x00000250
        /*00ac*/ 	.word	0x000000ff
        /*00b0*/ 	.word	0x00000008
        /*00b4*/ 	.short	0x0100
        /*00b6*/ 	.byte	0x08
	.zero		1


	//   ....[3]....
        /*00b8*/ 	.word	0x00000260
        /*00bc*/ 	.word	0x000000ff
        /*00c0*/ 	.word	0x00000040
        /*00c4*/ 	.short	0x0100
        /*00c6*/ 	.byte	0x08
	.zero		1


	//   ....[4]....
        /*00c8*/ 	.word	0x00000270
        /*00cc*/ 	.word	0x000000ff
        /*00d0*/ 	.word	0x00000010
        /*00d4*/ 	.short	0x0100
        /*00d6*/ 	.byte	0x08
	.zero		1


	//   ....[5]....
        /*00d8*/ 	.word	0x00000280
        /*00dc*/ 	.word	0x000000ff
        /*00e0*/ 	.word	0x00000048
        /*00e4*/ 	.short	0x0100
        /*00e6*/ 	.byte	0x08
	.zero		1


	//   ....[6]....
        /*00e8*/ 	.word	0x00000290
        /*00ec*/ 	.word	0x000000ff
        /*00f0*/ 	.word	0x00000018
        /*00f4*/ 	.short	0x0100
        /*00f6*/ 	.byte	0x08
	.zero		1


	//   ....[7]....
        /*00f8*/ 	.word	0x000002a0
        /*00fc*/ 	.word	0x000000ff
        /*0100*/ 	.word	0x00000050
        /*0104*/ 	.short	0x0100
        /*0106*/ 	.byte	0x08
	.zero		1


	//   ....[8]....
        /*0108*/ 	.word	0x000002b0
        /*010c*/ 	.word	0x000000ff
        /*0110*/ 	.word	0x00000020
        /*0114*/ 	.short	0x0100
        /*0116*/ 	.byte	0x08
	.zero		1


	//   ....[9]....
        /*0118*/ 	.word	0x000002c0
        /*011c*/ 	.word	0x000000ff
        /*0120*/ 	.word	0x00000058
        /*0124*/ 	.short	0x0100
        /*0126*/ 	.byte	0x08
	.zero		1


	//   ....[10]....
        /*0128*/ 	.word	0x000002d0
        /*012c*/ 	.word	0x000000ff
        /*0130*/ 	.word	0x00000028
        /*0134*/ 	.short	0x0100
        /*0136*/ 	.byte	0x08
	.zero		1


	//   ....[11]....
        /*0138*/ 	.word	0x000002e0
        /*013c*/ 	.word	0x000000ff
        /*0140*/ 	.word	0x00000060
        /*0144*/ 	.short	0x0100
        /*0146*/ 	.byte	0x08
	.zero		1


	//   ....[12]....
        /*0148*/ 	.word	0x000002f0
        /*014c*/ 	.word	0x000000ff
        /*0150*/ 	.word	0x00000030
        /*0154*/ 	.short	0x0100
        /*0156*/ 	.byte	0x08
	.zero		1


	//   ....[13]....
        /*0158*/ 	.word	0x00000300
        /*015c*/ 	.word	0x000000ff
        /*0160*/ 	.word	0x00000068
        /*0164*/ 	.short	0x0100
        /*0166*/ 	.byte	0x08
	.zero		1


	//   ....[14]....
        /*0168*/ 	.word	0x00000720
        /*016c*/ 	.word	0x000000ff
        /*0170*/ 	.word	0x00000080
        /*0174*/ 	.short	0x0100
        /*0176*/ 	.byte	0x06
	.zero		1


	//   ....[15]....
        /*0178*/ 	.word	0x000007a0
        /*017c*/ 	.word	0x000000ff
        /*0180*/ 	.word	0x00000088
        /*0184*/ 	.short	0x0100
        /*0186*/ 	.byte	0x06
	.zero		1


	//   ....[16]....
        /*0188*/ 	.word	0x000016f0
        /*018c*/ 	.word	0x00000003
        /*0190*/ 	.word	0x00000000
        /*0194*/ 	.short	0x010a
        /*0196*/ 	.byte	0x3f
	.zero		1


	//   ....[17]....
        /*0198*/ 	.word	0x00001750
        /*019c*/ 	.word	0x00000003
        /*01a0*/ 	.word	0x00000000
        /*01a4*/ 	.short	0x010a
        /*01a6*/ 	.byte	0x3f
	.zero		1


	//   ....[18]....
        /*01a8*/ 	.word	0x00001ad0
        /*01ac*/ 	.word	0x00000005
        /*01b0*/ 	.word	0x00000000
        /*01b4*/ 	.short	0x010a
        /*01b6*/ 	.byte	0x3f
	.zero		1


	//   ....[19]....
        /*01b8*/ 	.word	0x00001b10
        /*01bc*/ 	.word	0x00000005
        /*01c0*/ 	.word	0x00000000
        /*01c4*/ 	.short	0x010a
        /*01c6*/ 	.byte	0x3f
	.zero		1


	//   ....[20]....
        /*01c8*/ 	.word	0x00001d70
        /*01cc*/ 	.word	0x00000004
        /*01d0*/ 	.word	0x00000000
        /*01d4*/ 	.short	0x0101
        /*01d6*/ 	.byte	0x3f
	.zero		1


	//   ....[21]....
        /*01d8*/ 	.word	0x00001f90
        /*01dc*/ 	.word	0x00000000
        /*01e0*/ 	.word	0x00000000
        /*01e4*/ 	.short	0x0101
        /*01e6*/ 	.byte	0x3f
	.zero		1


	//   ....[22]....
        /*01e8*/ 	.word	0x000062e0
        /*01ec*/ 	.word	0x00000014
        /*01f0*/ 	.word	0x00000038
        /*01f4*/ 	.short	0x010a
        /*01f6*/ 	.byte	0x3f
	.zero		1


	//   ....[23]....
        /*01f8*/ 	.word	0x000066d0
        /*01fc*/ 	.word	0x00000006
        /*0200*/ 	.word	0x00000088
        /*0204*/ 	.short	0x0101
        /*0206*/ 	.byte	0x3f
	.zero		1


	//   ....[24]....
        /*0208*/ 	.word	0x00006dd0
        /*020c*/ 	.word	0x00000007
        /*0210*/ 	.word	0x00000000
        /*0214*/ 	.short	0x010a
        /*0216*/ 	.byte	0x3f
	.zero		1


	//   ....[25]....
        /*0218*/ 	.word	0x00006e50
        /*021c*/ 	.word	0x00000006
        /*0220*/ 	.word	0x00000000
        /*0224*/ 	.short	0x010a
        /*0226*/ 	.byte	0x3f
	.zero		1


	//   ....[26]....
        /*0228*/ 	.word	0x00006ee0
        /*022c*/ 	.word	0x00000007
        /*0230*/ 	.word	0x00000000
        /*0234*/ 	.short	0x010a
        /*0236*/ 	.byte	0x3f
	.zero		1


	//   ....[27]....
        /*0238*/ 	.word	0x00006f70
        /*023c*/ 	.word	0x00000006
        /*0240*/ 	.word	0x00000000
        /*0244*/ 	.short	0x010a
        /*0246*/ 	.byte	0x3f
	.zero		1


	//   ....[28]....
        /*0248*/ 	.word	0x00007000
        /*024c*/ 	.word	0x00000007
        /*0250*/ 	.word	0x00000000
        /*0254*/ 	.short	0x010a
        /*0256*/ 	.byte	0x3f
	.zero		1


	//   ....[29]....
        /*0258*/ 	.word	0x00007090
        /*025c*/ 	.word	0x00000006
        /*0260*/ 	.word	0x00000000
        /*0264*/ 	.short	0x010a
        /*0266*/ 	.byte	0x3f
	.zero		1


	//   ....[30]....
        /*0268*/ 	.word	0x00007120
        /*026c*/ 	.word	0x00000005
        /*0270*/ 	.word	0x00000000
        /*0274*/ 	.short	0x010a
        /*0276*/ 	.byte	0x3f
	.zero		1


	//   ....[31]....
        /*0278*/ 	.word	0x00007180
        /*027c*/ 	.word	0x00000003
        /*0280*/ 	.word	0x00000000
        /*0284*/ 	.short	0x010a
        /*0286*/ 	.byte	0x3f
	.zero		1


	//   ....[32]....
        /*0288*/ 	.word	0x000071d0
        /*028c*/ 	.word	0x00000005
        /*0290*/ 	.word	0x00000000
        /*0294*/ 	.short	0x010a
        /*0296*/ 	.byte	0x3f
	.zero		1


	//   ....[33]....
        /*0298*/ 	.word	0x000072a0
        /*029c*/ 	.word	0x00000014
        /*02a0*/ 	.word	0x00000038
        /*02a4*/ 	.short	0x010a
        /*02a6*/ 	.byte	0x3f
	.zero		1


	//   ....[34]....
        /*02a8*/ 	.word	0x00007370
        /*02ac*/ 	.word	0x00000007
        /*02b0*/ 	.word	0x00000000
        /*02b4*/ 	.short	0x010a
        /*02b6*/ 	.byte	0x3f
	.zero		1


	//   ....[35]....
        /*02b8*/ 	.word	0x000073c0
        /*02bc*/ 	.word	0x00000006
        /*02c0*/ 	.word	0x00000000
        /*02c4*/ 	.short	0x010a
        /*02c6*/ 	.byte	0x3f
	.zero		1


	//   ....[36]....
        /*02c8*/ 	.word	0x00007410
        /*02cc*/ 	.word	0x00000007
        /*02d0*/ 	.word	0x00000000
        /*02d4*/ 	.short	0x010a
        /*02d6*/ 	.byte	0x3f
	.zero		1


	//   ....[37]....
        /*02d8*/ 	.word	0x00007460
        /*02dc*/ 	.word	0x00000006
        /*02e0*/ 	.word	0x00000000
        /*02e4*/ 	.short	0x010a
        /*02e6*/ 	.byte	0x3f
	.zero		1


	//   ....[38]....
        /*02e8*/ 	.word	0x000074b0
        /*02ec*/ 	.word	0x00000007
        /*02f0*/ 	.word	0x00000000
        /*02f4*/ 	.short	0x010a
        /*02f6*/ 	.byte	0x3f
	.zero		1


	//   ....[39]....
        /*02f8*/ 	.word	0x00007500
        /*02fc*/ 	.word	0x00000006
        /*0300*/ 	.word	0x00000000
        /*0304*/ 	.short	0x010a
        /*0306*/ 	.byte	0x3f
	.zero		1


	//----- nvinfo : EIATTR_NUM_MBARRIERS
	.align		4
.L_35:
        /*0308*/ 	.byte	0x03, 0x38
        /*030a*/ 	.short	0x0010


	//----- nvinfo : EIATTR_EXIT_INSTR_OFFSETS
	.align		4
        /*030c*/ 	.byte	0x04, 0x1c
        /*030e*/ 	.short	(.L_37 - .L_36)


	//   ....[0]....
.L_36:
        /*0310*/ 	.word	0x000009c0


	//   ....[1]....
        /*0314*/ 	.word	0x000011d0


	//   ....[2]....
        /*0318*/ 	.word	0x00005a60


	//   ....[3]....
        /*031c*/ 	.word	0x00005fc0


	//   ....[4]....
        /*0320*/ 	.word	0x00007170


	//----- nvinfo : EIATTR_MAX_THREADS
	.align		4
.L_37:
        /*0324*/ 	.byte	0x04, 0x05
        /*0326*/ 	.short	(.L_39 - .L_38)
.L_38:
        /*0328*/ 	.word	0x00000180
        /*032c*/ 	.word	0x00000001
        /*0330*/ 	.word	0x00000001


	//----- nvinfo : EIATTR_CRS_STACK_SIZE
	.align		4
.L_39:
        /*0334*/ 	.byte	0x04, 0x1e
        /*0336*/ 	.short	(.L_41 - .L_40)
.L_40:
        /*0338*/ 	.word	0x00000000


	//----- nvinfo : EIATTR_CBANK_PARAM_SIZE
	.align		4
.L_41:
        /*033c*/ 	.byte	0x03, 0x19
        /*033e*/ 	.short	0x0470


	//----- nvinfo : EIATTR_PARAM_CBANK
	.align		4
        /*0340*/ 	.byte	0x04, 0x0a
        /*0342*/ 	.short	(.L_43 - .L_42)
	.align		4
.L_42:
        /*0344*/ 	.word	index@(.nv.constant0._ZN7cutlass13device_kernelINS_4gemm6kernel13GemmUniversalIN4cute5tupleIJiiiiEEENS1_10collective13CollectiveMmaINS1_34MainloopSm90TmaGmmaWarpSpecializedILi7ENS5_IJNS4_1CILi1EEENSA_ILi4EEESB_EEENS1_35KernelTmaWarpSpecializedCooperativeEEENS5_IJNSA_ILi128EEESG_SG_EEEaNS5_IJlSB_lEEEaSI_NS4_8TiledMMAINS4_8MMA_AtomIJNS4_4SM904GMMA27MMA_64x128x32_S32S8S8_SS_TNEEEENS4_6LayoutINS5_IJNSA_ILi2EEESB_SB_EEENS5_IJSB_NSA_ILi0EEESS_EEEEENS5_IJNS4_10UnderscoreESV_SV_EEEEENS4_23SM90_TMA_LOAD_MULTICASTENS4_14ComposedLayoutINS4_7SwizzleILi3ELi4ELi3EEENS4_18smem_ptr_flag_bitsILi8EEENSP_INS5_IJNSA_ILi8EEESG_EEENS5_IJSG_SB_EEEEEEEvNS4_8identityENS4_13SM90_TMA_LOADES18_vS19_EENS_8epilogue10collective6detail29Sm90TmaWarpSpecializedAdapterINS1D_15DefaultEpilogueIaSI_SI_NS1C_6thread17LinearCombinationIaLi1EiiLNS1H_9ScaleType4KindE0ELNS_15FloatRoundStyleE2EaEENS1_15EpilogueDefaultEEEEEvvEEEEvNT_6ParamsE)
        /*0348*/ 	.short	0x0210
        /*034a*/ 	.short	0x0470


	//----- nvinfo : EIATTR_SW_WAR
	.align		4
.L_43:
        /*034c*/ 	.byte	0x04, 0x36
        /*034e*/ 	.short	(.L_45 - .L_44)
.L_44:
        /*0350*/ 	.word	0x00000008
.L_45:


//--------------------- .nv.callgraph             --------------------------
	.section	.nv.callgraph,"",@"SHT_CUDA_CALLGRAPH"
	.align	4
	.sectionentsize	8
	.align		4
        /*0000*/ 	.word	0x00000000
	.align		4
        /*0004*/ 	.word	0xffffffff
	.align		4
        /*0008*/ 	.word	index@(_ZN7cutlass13device_kernelINS_4gemm6kernel13GemmUniversalIN4cute5tupleIJiiiiEEENS1_10collective13CollectiveMmaINS1_34MainloopSm90TmaGmmaWarpSpecializedILi7ENS5_IJNS4_1CILi1EEENSA_ILi4EEESB_EEENS1_35KernelTmaWarpSpecializedCooperativeEEENS5_IJNSA_ILi128EEESG_SG_EEEaNS5_IJlSB_lEEEaSI_NS4_8TiledMMAINS4_8MMA_AtomIJNS4_4SM904GMMA27MMA_64x128x32_S32S8S8_SS_TNEEEENS4_6LayoutINS5_IJNSA_ILi2EEESB_SB_EEENS5_IJSB_NSA_ILi0EEESS_EEEEENS5_IJNS4_10UnderscoreESV_SV_EEEEENS4_23SM90_TMA_LOAD_MULTICASTENS4_14ComposedLayoutINS4_7SwizzleILi3ELi4ELi3EEENS4_18smem_ptr_flag_bitsILi8EEENSP_INS5_IJNSA_ILi8EEESG_EEENS5_IJSG_SB_EEEEEEEvNS4_8identityENS4_13SM90_TMA_LOADES18_vS19_EENS_8epilogue10collective6detail29Sm90TmaWarpSpecializedAdapterINS1D_15DefaultEpilogueIaSI_SI_NS1C_6thread17LinearCombinationIaLi1EiiLNS1H_9ScaleType4KindE0ELNS_15FloatRoundStyleE2EaEENS1_15EpilogueDefaultEEEEEvvEEEEvNT_6ParamsE)
	.align		4
        /*000c*/ 	.word	index@(__assertfail)
	.align		4
        /*0010*/ 	.word	0x00000000
	.align		4
        /*0014*/ 	.word	0xfffffffe
	.align		4
        /*0018*/ 	.word	0x00000000
	.align		4
        /*001c*/ 	.word	0xfffffffd
	.align		4
        /*0020*/ 	.word	0x00000000
	.align		4
        /*0024*/ 	.word	0xfffffffc


//--------------------- .nv.constant4             --------------------------
	.section	.nv.constant4,"a",@progbits
	.align	8
	.align		8
.nv.constant4:
        /*0000*/ 	.dword	__assertfail
	.align		8
        /*0008*/ 	.dword	__unnamed_1
	.align		8
        /*0010*/ 	.dword	_ZN40_INTERNAL_cf1f251d_4_k_cu_441f8191_267354cuda3std3__45__cpo5beginE
	.align		8
        /*0018*/ 	.dword	_ZN40_INTERNAL_cf1f251d_4_k_cu_441f8191_267354cuda3std3__45__cpo3endE
	.align		8
        /*0020*/ 	.dword	_ZN40_INTERNAL_cf1f251d_4_k_cu_441f8191_267354cuda3std3__45__cpo6cbeginE
	.align		8
        /*0028*/ 	.dword	_ZN40_INTERNAL_cf1f251d_4_k_cu_441f8191_267354cuda3std3__45__cpo4cendE
	.align		8
        /*0030*/ 	.dword	_ZN40_INTERNAL_cf1f251d_4_k_cu_441f8191_267354cuda3std3__442_GLOBAL__N__cf1f251d_4_k_cu_441f8191_267356ignoreE
	.align		8
        /*0038*/ 	.dword	_ZN40_INTERNAL_cf1f251d_4_k_cu_441f8191_267354cuda3std3__419piecewise_constructE
	.align		8
        /*0040*/ 	.dword	_ZN40_INTERNAL_cf1f251d_4_k_cu_441f8191_267354cuda3std3__48in_placeE
	.align		8
        /*0048*/ 	.dword	_ZN40_INTERNAL_cf1f251d_4_k_cu_441f8191_267354cuda3std6ranges3__45__cpo4swapE
	.align		8
        /*0050*/ 	.dword	_ZN40_INTERNAL_cf1f251d_4_k_cu_441f8191_267354cuda3std6ranges3__45__cpo9iter_moveE
	.align		8
        /*0058*/ 	.dword	_ZN40_INTERNAL_cf1f251d_4_k_cu_441f8191_267354cute7productE
	.align		8
        /*0060*/ 	.dword	_ZN40_INTERNAL_cf1f251d_4_k_cu_441f8191_267354cute1_E
	.align		8
        /*0068*/ 	.dword	$str$22
	.align		8
        /*0070*/ 	.dword	$str$23


//--------------------- .text._ZN7cutlass13device_kernelINS_4gemm6kernel13GemmUniversalIN4cute5tupleIJiiiiEEENS1_10collective13CollectiveMmaINS1_34MainloopSm90TmaGmmaWarpSpecializedILi7ENS5_IJNS4_1CILi1EEENSA_ILi4EEESB_EEENS1_35KernelTmaWarpSpecializedCooperativeEEENS5_IJNSA_ILi128EEESG_SG_EEEaNS5_IJlSB_lEEEaSI_NS4_8TiledMMAINS4_8MMA_AtomIJNS4_4SM904GMMA27MMA_64x128x32_S32S8S8_SS_TNEEEENS4_6LayoutINS5_IJNSA_ILi2EEESB_SB_EEENS5_IJSB_NSA_ILi0EEESS_EEEEENS5_IJNS4_10UnderscoreESV_SV_EEEEENS4_23SM90_TMA_LOAD_MULTICASTENS4_14ComposedLayoutINS4_7SwizzleILi3ELi4ELi3EEENS4_18smem_ptr_flag_bitsILi8EEENSP_INS5_IJNSA_ILi8EEESG_EEENS5_IJSG_SB_EEEEEEEvNS4_8identityENS4_13SM90_TMA_LOADES18_vS19_EENS_8epilogue10collective6detail29Sm90TmaWarpSpecializedAdapterINS1D_15DefaultEpilogueIaSI_SI_NS1C_6thread17LinearCombinationIaLi1EiiLNS1H_9ScaleType4KindE0ELNS_15FloatRoundStyleE2EaEENS1_15EpilogueDefaultEEEEEvvEEEEvNT_6ParamsE --------------------------
	.section	.text._ZN7cutlass13device_kernelINS_4gemm6kernel13GemmUniversalIN4cute5tupleIJiiiiEEENS1_10collective13CollectiveMmaINS1_34MainloopSm90TmaGmmaWarpSpecializedILi7ENS5_IJNS4_1CILi1EEENSA_ILi4EEESB_EEENS1_35KernelTmaWarpSpecializedCooperativeEEENS5_IJNSA_ILi128EEESG_SG_EEEaNS5_IJlSB_lEEEaSI_NS4_8TiledMMAINS4_8MMA_AtomIJNS4_4SM904GMMA27MMA_64x128x32_S32S8S8_SS_TNEEEENS4_6LayoutINS5_IJNSA_ILi2EEESB_SB_EEENS5_IJSB_NSA_ILi0EEESS_EEEEENS5_IJNS4_10UnderscoreESV_SV_EEEEENS4_23SM90_TMA_LOAD_MULTICASTENS4_14ComposedLayoutINS4_7SwizzleILi3ELi4ELi3EEENS4_18smem_ptr_flag_bitsILi8EEENSP_INS5_IJNSA_ILi8EEESG_EEENS5_IJSG_SB_EEEEEEEvNS4_8identityENS4_13SM90_TMA_LOADES18_vS19_EENS_8epilogue10collective6detail29Sm90TmaWarpSpecializedAdapterINS1D_15DefaultEpilogueIaSI_SI_NS1C_6thread17LinearCombinationIaLi1EiiLNS1H_9ScaleType4KindE0ELNS_15FloatRoundStyleE2EaEENS1_15EpilogueDefaultEEEEEvvEEEEvNT_6ParamsE,"ax",@progbits
	.align	128
.text._ZN7cutlass13device_kernelINS_4gemm6kernel13GemmUniversalIN4cute5tupleIJiiiiEEENS1_10collective13CollectiveMmaINS1_34MainloopSm90TmaGmmaWarpSpecializedILi7ENS5_IJNS4_1CILi1EEENSA_ILi4EEESB_EEENS1_35KernelTmaWarpSpecializedCooperativeEEENS5_IJNSA_ILi128EEESG_SG_EEEaNS5_IJlSB_lEEEaSI_NS4_8TiledMMAINS4_8MMA_AtomIJNS4_4SM904GMMA27MMA_64x128x32_S32S8S8_SS_TNEEEENS4_6LayoutINS5_IJNSA_ILi2EEESB_SB_EEENS5_IJSB_NSA_ILi0EEESS_EEEEENS5_IJNS4_10UnderscoreESV_SV_EEEEENS4_23SM90_TMA_LOAD_MULTICASTENS4_14ComposedLayoutINS4_7SwizzleILi3ELi4ELi3EEENS4_18smem_ptr_flag_bitsILi8EEENSP_INS5_IJNSA_ILi8EEESG_EEENS5_IJSG_SB_EEEEEEEvNS4_8identityENS4_13SM90_TMA_LOADES18_vS19_EENS_8epilogue10collective6detail29Sm90TmaWarpSpecializedAdapterINS1D_15DefaultEpilogueIaSI_SI_NS1C_6thread17LinearCombinationIaLi1EiiLNS1H_9ScaleType4KindE0ELNS_15FloatRoundStyleE2EaEENS1_15EpilogueDefaultEEEEEvvEEEEvNT_6ParamsE:
        .type           _ZN7cutlass13device_kernelINS_4gemm6kernel13GemmUniversalIN4cute5tupleIJiiiiEEENS1_10collective13CollectiveMmaINS1_34MainloopSm90TmaGmmaWarpSpecializedILi7ENS5_IJNS4_1CILi1EEENSA_ILi4EEESB_EEENS1_35KernelTmaWarpSpecializedCooperativeEEENS5_IJNSA_ILi128EEESG_SG_EEEaNS5_IJlSB_lEEEaSI_NS4_8TiledMMAINS4_8MMA_AtomIJNS4_4SM904GMMA27MMA_64x128x32_S32S8S8_SS_TNEEEENS4_6LayoutINS5_IJNSA_ILi2EEESB_SB_EEENS5_IJSB_NSA_ILi0EEESS_EEEEENS5_IJNS4_10UnderscoreESV_SV_EEEEENS4_23SM90_TMA_LOAD_MULTICASTENS4_14ComposedLayoutINS4_7SwizzleILi3ELi4ELi3EEENS4_18smem_ptr_flag_bitsILi8EEENSP_INS5_IJNSA_ILi8EEESG_EEENS5_IJSG_SB_EEEEEEEvNS4_8identityENS4_13SM90_TMA_LOADES18_vS19_EENS_8epilogue10collective6detail29Sm90TmaWarpSpecializedAdapterINS1D_15DefaultEpilogueIaSI_SI_NS1C_6thread17LinearCombinationIaLi1EiiLNS1H_9ScaleType4KindE0ELNS_15FloatRoundStyleE2EaEENS1_15EpilogueDefaultEEEEEvvEEEEvNT_6ParamsE,@function
        .size           _ZN7cutlass13device_kernelINS_4gemm6kernel13GemmUniversalIN4cute5tupleIJiiiiEEENS1_10collective13CollectiveMmaINS1_34MainloopSm90TmaGmmaWarpSpecializedILi7ENS5_IJNS4_1CILi1EEENSA_ILi4EEESB_EEENS1_35KernelTmaWarpSpecializedCooperativeEEENS5_IJNSA_ILi128EEESG_SG_EEEaNS5_IJlSB_lEEEaSI_NS4_8TiledMMAINS4_8MMA_AtomIJNS4_4SM904GMMA27MMA_64x128x32_S32S8S8_SS_TNEEEENS4_6LayoutINS5_IJNSA_ILi2EEESB_SB_EEENS5_IJSB_NSA_ILi0EEESS_EEEEENS5_IJNS4_10UnderscoreESV_SV_EEEEENS4_23SM90_TMA_LOAD_MULTICASTENS4_14ComposedLayoutINS4_7SwizzleILi3ELi4ELi3EEENS4_18smem_ptr_flag_bitsILi8EEENSP_INS5_IJNSA_ILi8EEESG_EEENS5_IJSG_SB_EEEEEEEvNS4_8identityENS4_13SM90_TMA_LOADES18_vS19_EENS_8epilogue10collective6detail29Sm90TmaWarpSpecializedAdapterINS1D_15DefaultEpilogueIaSI_SI_NS1C_6thread17LinearCombinationIaLi1EiiLNS1H_9ScaleType4KindE0ELNS_15FloatRoundStyleE2EaEENS1_15EpilogueDefaultEEEEEvvEEEEvNT_6ParamsE,(.L_x_209 - _ZN7cutlass13device_kernelINS_4gemm6kernel13GemmUniversalIN4cute5tupleIJiiiiEEENS1_10collective13CollectiveMmaINS1_34MainloopSm90TmaGmmaWarpSpecializedILi7ENS5_IJNS4_1CILi1EEENSA_ILi4EEESB_EEENS1_35KernelTmaWarpSpecializedCooperativeEEENS5_IJNSA_ILi128EEESG_SG_EEEaNS5_IJlSB_lEEEaSI_NS4_8TiledMMAINS4_8MMA_AtomIJNS4_4SM904GMMA27MMA_64x128x32_S32S8S8_SS_TNEEEENS4_6LayoutINS5_IJNSA_ILi2EEESB_SB_EEENS5_IJSB_NSA_ILi0EEESS_EEEEENS5_IJNS4_10UnderscoreESV_SV_EEEEENS4_23SM90_TMA_LOAD_MULTICASTENS4_14ComposedLayoutINS4_7SwizzleILi3ELi4ELi3EEENS4_18smem_ptr_flag_bitsILi8EEENSP_INS5_IJNSA_ILi8EEESG_EEENS5_IJSG_SB_EEEEEEEvNS4_8identityENS4_13SM90_TMA_LOADES18_vS19_EENS_8epilogue10collective6detail29Sm90TmaWarpSpecializedAdapterINS1D_15DefaultEpilogueIaSI_SI_NS1C_6thread17LinearCombinationIaLi1EiiLNS1H_9ScaleType4KindE0ELNS_15FloatRoundStyleE2EaEENS1_15EpilogueDefaultEEEEEvvEEEEvNT_6ParamsE)
        .other          _ZN7cutlass13device_kernelINS_4gemm6kernel13GemmUniversalIN4cute5tupleIJiiiiEEENS1_10collective13CollectiveMmaINS1_34MainloopSm90TmaGmmaWarpSpecializedILi7ENS5_IJNS4_1CILi1EEENSA_ILi4EEESB_EEENS1_35KernelTmaWarpSpecializedCooperativeEEENS5_IJNSA_ILi128EEESG_SG_EEEaNS5_IJlSB_lEEEaSI_NS4_8TiledMMAINS4_8MMA_AtomIJNS4_4SM904GMMA27MMA_64x128x32_S32S8S8_SS_TNEEEENS4_6LayoutINS5_IJNSA_ILi2EEESB_SB_EEENS5_IJSB_NSA_ILi0EEESS_EEEEENS5_IJNS4_10UnderscoreESV_SV_EEEEENS4_23SM90_TMA_LOAD_MULTICASTENS4_14ComposedLayoutINS4_7SwizzleILi3ELi4ELi3EEENS4_18smem_ptr_flag_bitsILi8EEENSP_INS5_IJNSA_ILi8EEESG_EEENS5_IJSG_SB_EEEEEEEvNS4_8identityENS4_13SM90_TMA_LOADES18_vS19_EENS_8epilogue10collective6detail29Sm90TmaWarpSpecializedAdapterINS1D_15DefaultEpilogueIaSI_SI_NS1C_6thread17LinearCombinationIaLi1EiiLNS1H_9ScaleType4KindE0ELNS_15FloatRoundStyleE2EaEENS1_15EpilogueDefaultEEEEEvvEEEEvNT_6ParamsE,@"STO_CUDA_ENTRY STV_DEFAULT"
_ZN7cutlass13device_kernelINS_4gemm6kernel13GemmUniversalIN4cute5tupleIJiiiiEEENS1_10collective13CollectiveMmaINS1_34MainloopSm90TmaGmmaWarpSpecializedILi7ENS5_IJNS4_1CILi1EEENSA_ILi4EEESB_EEENS1_35KernelTmaWarpSpecializedCooperativeEEENS5_IJNSA_ILi128EEESG_SG_EEEaNS5_IJlSB_lEEEaSI_NS4_8TiledMMAINS4_8MMA_AtomIJNS4_4SM904GMMA27MMA_64x128x32_S32S8S8_SS_TNEEEENS4_6LayoutINS5_IJNSA_ILi2EEESB_SB_EEENS5_IJSB_NSA_ILi0EEESS_EEEEENS5_IJNS4_10UnderscoreESV_SV_EEEEENS4_23SM90_TMA_LOAD_MULTICASTENS4_14ComposedLayoutINS4_7SwizzleILi3ELi4ELi3EEENS4_18smem_ptr_flag_bitsILi8EEENSP_INS5_IJNSA_ILi8EEESG_EEENS5_IJSG_SB_EEEEEEEvNS4_8identityENS4_13SM90_TMA_LOADES18_vS19_EENS_8epilogue10collective6detail29Sm90TmaWarpSpecializedAdapterINS1D_15DefaultEpilogueIaSI_SI_NS1C_6thread17LinearCombinationIaLi1EiiLNS1H_9ScaleType4KindE0ELNS_15FloatRoundStyleE2EaEENS1_15EpilogueDefaultEEEEEvvEEEEvNT_6ParamsE:
[----:B------:R-:W0:Y:S01]  /*0000*/  LDC R1, c[0x0][0x28] ;  /* 0x00000a00ff017b82 */ /* 0x000e220000000800 */
[----:B------:R-:W1:Y:S01]  /*0010*/  S2R R93, SR_TID.X ;  /* 0x00000000005d7919 */ /* 0x000e620000002100 */
[----:B------:R-:W-:Y:S01]  /*0020*/  ELECT P0, URZ, PT ;  /* 0x00000000003f782f */ /* 0x000fe20003800000 */
[----:B------:R-:W-:Y:S01]  /*0030*/  BSSY B0, `(.L_x_0) ;  /* 0x000000f000007945 */ /* 0x000fe20003800000 */
[--C-:B-1----:R-:W-:Y:S02]  /*0040*/  SHF.R.U32.HI R0, RZ, 0x5, R93.reuse ;  /* 0x00000005ff007819 */ /* 0x102fe4000001165d */
[----:B------:R-:W-:-:S03]  /*0050*/  SHF.R.U32.HI R6, RZ, 0x7, R93 ;  /* 0x00000007ff067819 */ /* 0x000fc6000001165d */
[----:B------:R-:W1:Y:S04]  /*0060*/  SHFL.IDX PT, R3, R0, RZ, 0x1f ;  /* 0x00001fff00037589 */ /* 0x000e6800000e0000 */
[----:B------:R2:W3:Y:S01]  /*0070*/  SHFL.IDX PT, R2, R6, RZ, 0x1f ;  /* 0x00001fff06027589 */ /* 0x0004e200000e0000 */
[----:B-1----:R-:W-:-:S13]  /*0080*/  ISETP.NE.OR P0, PT, R3, RZ, !P0 ;  /* 0x000000ff0300720c */ /* 0x002fda0004705670 */
[----:B0-23--:R-:W-:Y:S05]  /*0090*/  @P0 BRA `(.L_x_1) ;  /* 0x0000000000200947 */ /* 0x00dfea0003800000 */
[----:B------:R-:W-:Y:S02]  /*00a0*/  ULDC.64 UR4, c[0x0][0x198] ;  /* 0x0000660000047ab9 */ /* 0x000fe40000000a00 */
[----:B------:R-:W-:Y:S02]  /*00b0*/  UIADD3 UR6, UP0, UR4, 0xf0, URZ ;  /* 0x000000f004067890 */ /* 0x000fe4000ff1e03f */
[----:B------:R-:W-:Y:S02]  /*00c0*/  UIADD3 UR4, UP1, UR4, 0x1f0, URZ ;  /* 0x000001f004047890 */ /* 0x000fe4000ff3e03f */
[----:B------:R-:W-:Y:S02]  /*00d0*/  UIADD3.X UR7, URZ, UR5, URZ, UP0, !UPT ;  /* 0x000000053f077290 */ /* 0x000fe400087fe43f */
[----:B------:R-:W-:-:S07]  /*00e0*/  UIADD3.X UR5, URZ, UR5, URZ, UP1, !UPT ;  /* 0x000000053f057290 */ /* 0x000fce0008ffe43f */
[----:B------:R0:W-:Y:S02]  /*00f0*/  UTMACCTL.PF [UR6] ;  /* 0x00000000060079b9 */ /* 0x0001e40008040000 */
[----:B------:R0:W-:Y:S02]  /*0100*/  UTMACCTL.PF [UR4] ;  /* 0x00000000040079b9 */ /* 0x0001e40008040000 */
[----:B0-----:R-:W-:Y:S01]  /*0110*/  NOP ;  /* 0x0000000000007918 */ /* 0x001fe20000000000 */
.L_x_1:
[----:B------:R-:W-:Y:S05]  /*0120*/  BSYNC B0 ;  /* 0x0000000000007941 */ /* 0x000fea0003800000 */
.L_x_0:
[----:B------:R-:W0:Y:S02]  /*0130*/  SHFL.IDX PT, R5, R0, RZ, 0x1f ;  /* 0x00001fff00057589 */ /* 0x000e2400000e0000 */
[----:B0-----:R-:W-:-:S13]  /*0140*/  ISETP.NE.AND P0, PT, R5, RZ, PT ;  /* 0x000000ff0500720c */ /* 0x001fda0003f05270 */
[----:B------:R-:W-:Y:S05]  /*0150*/  @P0 BRA `(.L_x_2) ;  /* 0x0000000000700947 */ /* 0x000fea0003800000 */
[----:B------:R-:W0:Y:S01]  /*0160*/  S2UR UR8, SR_CgaCtaId ;  /* 0x00000000000879c3 */ /* 0x000e220000008800 */
[----:B------:R-:W-:Y:S01]  /*0170*/  UMOV UR4, 0x400 ;  /* 0x0000040000047882 */ /* 0x000fe20000000000 */
[----:B------:R-:W-:Y:S01]  /*0180*/  UMOV UR5, 0x1 ;  /* 0x0000000100057882 */ /* 0x000fe20000000000 */
[----:B------:R-:W-:Y:S01]  /*0190*/  UMOV UR6, 0x8 ;  /* 0x0000000800067882 */ /* 0x000fe20000000000 */
[----:B------:R-:W-:Y:S01]  /*01a0*/  ELECT P0, URZ, PT ;  /* 0x00000000003f782f */ /* 0x000fe20003800000 */
[----:B------:R-:W-:-:S04]  /*01b0*/  UIADD3 UR6, -UR6, 0x100000, URZ ;  /* 0x0010000006067890 */ /* 0x000fc8000fffe13f */
[----:B------:R-:W-:Y:S02]  /*01c0*/  USHF.L.U32 UR7, UR6, 0xb, URZ ;  /* 0x0000000b06077899 */ /* 0x000fe4000800063f */
[----:B------:R-:W-:Y:S02]  /*01d0*/  USHF.L.U32 UR6, UR6, 0x1, URZ ;  /* 0x0000000106067899 */ /* 0x000fe4000800063f */
[----:B0-----:R-:W-:Y:S02]  /*01e0*/  ULEA UR8, UR8, UR4, 0x18 ;  /* 0x0000000408087291 */ /* 0x001fe4000f8ec03f */
[----:B------:R-:W-:-:S04]  /*01f0*/  UIADD3 UR4, -UR5, 0x100000, URZ ;  /* 0x0010000005047890 */ /* 0x000fc8000fffe13f */
[----:B------:R-:W-:Y:S02]  /*0200*/  USHF.L.U32 UR5, UR4, 0xb, URZ ;  /* 0x0000000b04057899 */ /* 0x000fe4000800063f */
[----:B------:R-:W-:Y:S01]  /*0210*/  USHF.L.U32 UR4, UR4, 0x1, URZ ;  /* 0x0000000104047899 */ /* 0x000fe2000800063f */
[----:B------:R-:W0:Y:S11]  /*0220*/  FENCE.VIEW.ASYNC.S ;  /* 0x00000000000073c6 */ /* 0x000e360000000000 */
[----:B0-----:R0:W1:Y:S01]  /*0230*/  SYNCS.EXCH.64 URZ, [UR8], UR4 ;  /* 0x00000004083f75b2 */ /* 0x0010620008000100 */
[----:B------:R0:W2:Y:S01]  /*0240*/  SYNCS.EXCH.64 URZ, [UR8+0x38], UR6 ;  /* 0x00003806083f75b2 */ /* 0x0000a20008000100 */
[----:B------:R0:W3:Y:S01]  /*0250*/  SYNCS.EXCH.64 URZ, [UR8+0x8], UR4 ;  /* 0x00000804083f75b2 */ /* 0x0000e20008000100 */
[----:B------:R0:W4:Y:S01]  /*0260*/  SYNCS.EXCH.64 URZ, [UR8+0x40], UR6 ;  /* 0x00004006083f75b2 */ /* 0x0001220008000100 */
[----:B------:R0:W0:Y:S01]  /*0270*/  SYNCS.EXCH.64 URZ, [UR8+0x10], UR4 ;  /* 0x00001004083f75b2 */ /* 0x0000220008000100 */
        /* <DEDUP_REMOVED lines=9> */
[----:B------:R-:W-:Y:S01]  /*0310*/  NOP ;  /* 0x0000000000007918 */ /* 0x000fe20000000000 */
.L_x_2:
[----:B------:R-:W5:Y:S01]  /*0320*/  SHFL.IDX PT, R0, R0, RZ, 0x1f ;  /* 0x00001fff00007589 */ /* 0x000f6200000e0000 */
[----:B------:R-:W-:Y:S01]  /*0330*/  SHF.R.S32.HI R8, RZ, 0x1f, R93 ;  /* 0x0000001fff087819 */ /* 0x000fe2000001145d */
[----:B0-----:R-:W0:Y:S01]  /*0340*/  S2UR UR8, SR_CTAID.X ;  /* 0x00000000000879c3 */ /* 0x001e220000002500 */
[----:B------:R-:W-:Y:S01]  /*0350*/  ELECT P0, URZ, PT ;  /* 0x00000000003f782f */ /* 0x000fe20003800000 */
[----:B------:R-:W1:Y:S01]  /*0360*/  S2R R4, SR_CTAID.Y ;  /* 0x0000000000047919 */ /* 0x000e620000002600 */
[----:B------:R-:W-:Y:S01]  /*0370*/  LEA.HI R8, R8, R93, RZ, 0x7 ;  /* 0x0000005d08087211 */ /* 0x000fe200078f38ff */
[----:B------:R-:W-:Y:S01]  /*0380*/  ULDC UR4, c[0x0][0x154] ;  /* 0x0000550000047ab9 */ /* 0x000fe20000000800 */
[----:B------:R-:W-:Y:S01]  /*0390*/  SHF.R.S32.HI R10, RZ, 0x1f, R5 ;  /* 0x0000001fff0a7819 */ /* 0x000fe20000011405 */
[----:B------:R-:W-:Y:S01]  /*03a0*/  NOP ;  /* 0x0000000000007918 */ /* 0x000fe20000000000 */
[----:B------:R-:W-:Y:S01]  /*03b0*/  LOP3.LUT R8, R8, 0xffffff80, RZ, 0xc0, !PT ;  /* 0xffffff8008087812 */ /* 0x000fe200078ec0ff */
[----:B------:R-:W2:Y:S01]  /*03c0*/  LDC R14, c[0x0][0x140] ;  /* 0x00005000ff0e7b82 */ /* 0x000ea20000000800 */
[----:B------:R-:W-:Y:S01]  /*03d0*/  LEA.HI R10, R10, R5, RZ, 0x2 ;  /* 0x000000050a0a7211 */ /* 0x000fe200078f10ff */
[----:B------:R-:W-:-:S02]  /*03e0*/  NOP ;  /* 0x0000000000007918 */ /* 0x000fc40000000000 */
[----:B------:R-:W-:Y:S01]  /*03f0*/  IMAD.IADD R8, R93, 0x1, -R8 ;  /* 0x000000015d087824 */ /* 0x000fe200078e0a08 */
[----:B------:R-:W-:-:S03]  /*0400*/  LOP3.LUT R10, R10, 0x3ffffffc, RZ, 0xc0, !PT ;  /* 0x3ffffffc0a0a7812 */ /* 0x000fc600078ec0ff */
[----:B------:R-:W3:Y:S01]  /*0410*/  LDC R12, c[0x0][0x144] ;  /* 0x00005100ff0c7b82 */ /* 0x000ee20000000800 */
[----:B------:R-:W-:Y:S01]  /*0420*/  SHF.R.S32.HI R7, RZ, 0x1f, R8 ;  /* 0x0000001fff077819 */ /* 0x000fe20000011408 */
[----:B------:R-:W-:Y:S01]  /*0430*/  IMAD.IADD R10, R5, 0x1, -R10 ;  /* 0x00000001050a7824 */ /* 0x000fe200078e0a0a */
[----:B------:R-:W-:Y:S02]  /*0440*/  LOP3.LUT P2, RZ, R8, 0x7, RZ, 0xc0, !PT ;  /* 0x0000000708ff7812 */ /* 0x000fe4000784c0ff */
[----:B------:R-:W-:Y:S01]  /*0450*/  LEA.HI R7, R7, R8, RZ, 0x3 ;  /* 0x0000000807077211 */ /* 0x000fe200078f18ff */
[----:B------:R-:W-:Y:S01]  /*0460*/  VIADD R8, R2, 0xffffffff ;  /* 0xffffffff02087836 */ /* 0x000fe20000000000 */
[----:B-----5:R-:W-:Y:S02]  /*0470*/  ISETP.NE.OR P0, PT, R0, RZ, !P0 ;  /* 0x000000ff0000720c */ /* 0x020fe40004705670 */
[--C-:B------:R-:W-:Y:S02]  /*0480*/  SHF.R.S32.HI R0, RZ, 0x3, R7.reuse ;  /* 0x00000003ff007819 */ /* 0x100fe40000011407 */
[----:B------:R-:W-:-:S02]  /*0490*/  SHF.R.S32.HI R7, RZ, 0x1f, R7 ;  /* 0x0000001fff077819 */ /* 0x000fc40000011407 */
[----:B0-----:R-:W-:Y:S02]  /*04a0*/  I2FP.F32.U32 R11, UR8 ;  /* 0x00000008000b7c45 */ /* 0x001fe40008201000 */
[----:B------:R-:W-:Y:S02]  /*04b0*/  LEA.HI R7, R7, R0, RZ, 0x2 ;  /* 0x0000000007077211 */ /* 0x000fe400078f10ff */
[----:B--2---:R-:W-:Y:S02]  /*04c0*/  ISETP.EQ.U32.AND P3, PT, R14, 0x1, PT ;  /* 0x000000010e00780c */ /* 0x004fe40003f62070 */
[----:B-1----:R-:W-:Y:S01]  /*04d0*/  I2FP.F32.U32 R9, R4 ;  /* 0x0000000400097245 */ /* 0x002fe20000201000 */
[----:B------:R-:W-:Y:S01]  /*04e0*/  VOTEU.ALL UP0, P0 ;  /* 0x00000000003f7886 */ /* 0x000fe20000000000 */
[----:B------:R-:W-:Y:S01]  /*04f0*/  LOP3.LUT R7, R7, 0xfffffffc, RZ, 0xc0, !PT ;  /* 0xfffffffc07077812 */ /* 0x000fe200078ec0ff */
[----:B------:R-:W-:Y:S01]  /*0500*/  VOTEU.ALL UP1, P0 ;  /* 0x00000000003f7886 */ /* 0x000fe20000020000 */
[----:B------:R-:W-:Y:S01]  /*0510*/  ISETP.GE.U32.AND P5, PT, R8, 0x2, PT ;  /* 0x000000020800780c */ /* 0x000fe20003fa6070 */
[----:B------:R-:W-:Y:S01]  /*0520*/  FMUL R13, R9, UR4 ;  /* 0x00000004090d7c20 */ /* 0x000fe20008400000 */
[----:B------:R-:W0:Y:S01]  /*0530*/  @!UP0 S2UR UR7, SR_CgaCtaId ;  /* 0x00000000000789c3 */ /* 0x000e220000008800 */
[----:B------:R-:W-:Y:S01]  /*0540*/  ULDC UR4, c[0x0][0x150] ;  /* 0x0000540000047ab9 */ /* 0x000fe20000000800 */
[----:B------:R-:W-:-:S02]  /*0550*/  IMAD.IADD R7, R0, 0x1, -R7 ;  /* 0x0000000100077824 */ /* 0x000fc400078e0a07 */
[----:B------:R-:W-:Y:S01]  /*0560*/  FMUL R11, R11, UR4 ;  /* 0x000000040b0b7c20 */ /* 0x000fe20008400000 */
[----:B------:R-:W-:Y:S01]  /*0570*/  SHF.R.S32.HI R0, RZ, 0x1f, R3 ;  /* 0x0000001fff007819 */ /* 0x000fe20000011403 */
[----:B------:R-:W1:Y:S01]  /*0580*/  F2I.U32.TRUNC.NTZ R13, R13 ;  /* 0x0000000d000d7305 */ /* 0x000e62000020f000 */
[----:B------:R-:W-:Y:S01]  /*0590*/  IMAD R7, R10, 0x4, R7 ;  /* 0x000000040a077824 */ /* 0x000fe200078e0207 */
[----:B------:R-:W-:Y:S01]  /*05a0*/  UMOV UR4, 0x20 ;  /* 0x0000002000047882 */ /* 0x000fe20000000000 */
[----:B------:R-:W2:Y:S01]  /*05b0*/  LDC R9, c[0x0][0x148] ;  /* 0x00005200ff097b82 */ /* 0x000ea20000000800 */
[----:B------:R-:W-:Y:S01]  /*05c0*/  LEA.HI R0, R0, R3, RZ, 0x2 ;  /* 0x0000000300007211 */ /* 0x000fe200078f10ff */
[----:B------:R-:W-:Y:S01]  /*05d0*/  IMAD.SHL.U32 R10, R7, 0x4, RZ ;  /* 0x00000004070a7824 */ /* 0x000fe200078e00ff */
[----:B------:R-:W-:Y:S01]  /*05e0*/  @!UP0 UMOV UR6, 0x400 ;  /* 0x0000040000068882 */ /* 0x000fe20000000000 */
[----:B------:R-:W-:-:S04]  /*05f0*/  @!UP0 UIADD3 UR4, -UR4, 0x100000, URZ ;  /* 0x0010000004048890 */ /* 0x000fc8000fffe13f */
[----:B------:R-:W-:Y:S02]  /*0600*/  @!UP0 USHF.L.U32 UR5, UR4, 0xb, URZ ;  /* 0x0000000b04058899 */ /* 0x000fe4000800063f */
[----:B------:R-:W-:Y:S01]  /*0610*/  @!UP0 USHF.L.U32 UR4, UR4, 0x1, URZ ;  /* 0x0000000104048899 */ /* 0x000fe2000800063f */
[----:B------:R-:W5:Y:S01]  /*0620*/  F2I.U32.TRUNC.NTZ R11, R11 ;  /* 0x0000000b000b7305 */ /* 0x000f62000020f000 */
[----:B------:R-:W-:Y:S02]  /*0630*/  LOP3.LUT R0, R0, 0xfffffffc, RZ, 0xc0, !PT ;  /* 0xfffffffc00007812 */ /* 0x000fe400078ec0ff */
[----:B------:R-:W-:-:S03]  /*0640*/  LOP3.LUT R19, R7, 0xc, R10, 0x78, !PT ;  /* 0x0000000c07137812 */ /* 0x000fc600078e780a */
[----:B------:R-:W-:Y:S02]  /*0650*/  IMAD.IADD R3, R3, 0x1, -R0 ;  /* 0x0000000103037824 */ /* 0x000fe400078e0a00 */
[----:B-1----:R-:W-:Y:S01]  /*0660*/  IMAD.MOV R22, RZ, RZ, -R13 ;  /* 0x000000ffff167224 */ /* 0x002fe200078e0a0d */
[----:B0-----:R-:W-:Y:S02]  /*0670*/  @!UP0 ULEA UR6, UR7, UR6, 0x18 ;  /* 0x0000000607068291 */ /* 0x001fe4000f8ec03f */
[----:B------:R-:W-:Y:S01]  /*0680*/  ISETP.NE.AND P1, PT, R3, 0x3, PT ;  /* 0x000000030300780c */ /* 0x000fe20003f25270 */
[----:B------:R-:W-:Y:S01]  /*0690*/  VOTEU.ALL UP0, P0 ;  /* 0x00000000003f7886 */ /* 0x000fe20000000000 */
[----:B------:R-:W-:Y:S01]  /*06a0*/  ISETP.LT.U32.AND P0, PT, R19, 0x4, !P2 ;  /* 0x000000041300780c */ /* 0x000fe20005701070 */
[----:B-----5:R-:W-:Y:S01]  /*06b0*/  IMAD.MOV R11, RZ, RZ, -R11 ;  /* 0x000000ffff0b7224 */ /* 0x020fe200078e0a0b */
[----:B------:R-:W-:Y:S02]  /*06c0*/  ISETP.EQ.OR P1, PT, R3, RZ, !P1 ;  /* 0x000000ff0300720c */ /* 0x000fe40004f22670 */
[C---:B------:R-:W-:Y:S01]  /*06d0*/  ISETP.NE.AND P2, PT, R2.reuse, RZ, PT ;  /* 0x000000ff0200720c */ /* 0x040fe20003f45270 */
[----:B--2---:R-:W-:Y:S01]  /*06e0*/  IMAD R0, R9, R22, R4 ;  /* 0x0000001609007224 */ /* 0x004fe200078e0204 */
[----:B------:R-:W-:Y:S01]  /*06f0*/  ISETP.EQ.AND P1, PT, R2, RZ, P1 ;  /* 0x000000ff0200720c */ /* 0x000fe20000f22270 */
[----:B---3--:R-:W-:Y:S01]  /*0700*/  IMAD R7, R12, R11, UR8 ;  /* 0x000000080c077e24 */ /* 0x008fe2000f8e020b */
[----:B------:R-:W0:Y:S02]  /*0710*/  FENCE.VIEW.ASYNC.S ;  /* 0x00000000000073c6 */ /* 0x000e240000000000 */
[----:B0-----:R0:W1:Y:S01]  /*0720*/  @!UP0 SYNCS.EXCH.64 URZ, [UR6+0x80], UR4 ;  /* 0x00008004063f85b2 */ /* 0x0010620008000100 */
[----:B------:R-:W-:-:S02]  /*0730*/  ISETP.NE.AND P4, PT, R0, R19, PT ;  /* 0x000000130000720c */ /* 0x000fc40003f85270 */
[----:B------:R-:W-:Y:S02]  /*0740*/  SEL R18, RZ, 0x1, !P1 ;  /* 0x00000001ff127807 */ /* 0x000fe40004800000 */
[----:B------:R-:W-:Y:S02]  /*0750*/  ISETP.EQ.OR P4, PT, R7, RZ, !P4 ;  /* 0x000000ff0700720c */ /* 0x000fe40006782670 */
[----:B------:R-:W-:Y:S02]  /*0760*/  LOP3.LUT R0, R93, 0x7f, RZ, 0xc0, !PT ;  /* 0x0000007f5d007812 */ /* 0x000fe400078ec0ff */
[----:B------:R-:W-:Y:S02]  /*0770*/  PLOP3.LUT P0, PT, P0, P4, PT, 0x80, 0x0 ;  /* 0x000000000000781c */ /* 0x000fe40000709070 */
[----:B------:R-:W-:Y:S02]  /*0780*/  SEL R18, R18, 0x2, P5 ;  /* 0x0000000212127807 */ /* 0x000fe40002800000 */
[----:B------:R-:W-:Y:S01]  /*0790*/  P2R R101, PR, RZ, 0x1 ;  /* 0x00000001ff657803 */ /* 0x000fe20000000000 */
[----:B------:R0:W2:Y:S01]  /*07a0*/  @!UP1 SYNCS.EXCH.64 URZ, [UR6+0x88], UR4 ;  /* 0x00008804063f95b2 */ /* 0x0000a20008000100 */
[----:B------:R-:W-:Y:S01]  /*07b0*/  NOP ;  /* 0x0000000000007918 */ /* 0x000fe20000000000 */
[----:B------:R-:W-:Y:S06]  /*07c0*/  @!P3 BRA `(.L_x_3) ;  /* 0x000000000008b947 */ /* 0x000fec0003800000 */
[----:B-12-4-:R-:W-:Y:S01]  /*07d0*/  UCGABAR_ARV ;  /* 0x00000000000079c7 */ /* 0x016fe20008000000 */
[----:B------:R-:W-:Y:S05]  /*07e0*/  BRA `(.L_x_4) ;  /* 0x0000000000047947 */ /* 0x000fea0003800000 */
.L_x_3:
[----:B-12-4-:R-:W-:Y:S01]  /*07f0*/  NOP ;  /* 0x0000000000007918 */ /* 0x016fe20000000000 */
.L_x_4:
[----:B------:R-:W1:Y:S01]  /*0800*/  LDC R2, c[0x0][0x65c] ;  /* 0x00019700ff027b82 */ /* 0x000e620000000800 */
[----:B------:R-:W-:Y:S02]  /*0810*/  IMAD.U32 R10, RZ, RZ, UR8 ;  /* 0x00000008ff0a7e24 */ /* 0x000fe4000f8e00ff */
[----:B------:R-:W-:Y:S01]  /*0820*/  IMAD.MOV.U32 R11, RZ, RZ, RZ ;  /* 0x000000ffff0b7224 */ /* 0x000fe200078e00ff */
[----:B-1----:R-:W-:-:S04]  /*0830*/  ISETP.NE.AND P1, PT, R2, 0x1, PT ;  /* 0x000000010200780c */ /* 0x002fc80003f25270 */
[----:B------:R-:W-:-:S09]  /*0840*/  P2R R5, PR, RZ, 0x2 ;  /* 0x00000002ff057803 */ /* 0x000fd20000000000 */
[----:B------:R-:W1:Y:S01]  /*0850*/  @P1 LDC R17, c[0x0][0x10] ;  /* 0x00000400ff111b82 */ /* 0x000e620000000800 */
[----:B------:R-:W-:Y:S02]  /*0860*/  @P1 IMAD.MOV.U32 R5, RZ, RZ, RZ ;  /* 0x000000ffff051224 */ /* 0x000fe400078e00ff */
[----:B------:R-:W-:-:S05]  /*0870*/  @P1 IMAD.MOV.U32 R15, RZ, RZ, RZ ;  /* 0x000000ffff0f1224 */ /* 0x000fca00078e00ff */
[----:B------:R-:W2:Y:S01]  /*0880*/  @!P1 LDC R13, c[0x0][0xc] ;  /* 0x00000300ff0d9b82 */ /* 0x000ea20000000800 */
[----:B0-----:R-:W-:Y:S01]  /*0890*/  ULDC UR4, c[0x0][0xc] ;  /* 0x0000030000047ab9 */ /* 0x001fe20000000800 */
[----:B------:R-:W-:Y:S01]  /*08a0*/  ULDC UR5, c[0x0][0x10] ;  /* 0x0000040000057ab9 */ /* 0x000fe20000000800 */
[----:B------:R-:W-:Y:S01]  /*08b0*/  ULDC UR6, c[0x0][0x14] ;  /* 0x0000050000067ab9 */ /* 0x000fe20000000800 */
[----:B------:R-:W-:-:S04]  /*08c0*/  UIMAD.WIDE.U32 UR4, UR4, UR5, URZ ;  /* 0x00000005040472a5 */ /* 0x000fc8000f8e003f */
[----:B------:R-:W-:Y:S02]  /*08d0*/  UIMAD.WIDE.U32 UR36, UR4, UR6, URZ ;  /* 0x00000006042472a5 */ /* 0x000fe4000f8e003f */
[----:B------:R-:W-:-:S04]  /*08e0*/  UIMAD UR42, UR5, UR6, URZ ;  /* 0x00000006052a72a4 */ /* 0x000fc8000f8e023f */
[----:B------:R-:W-:Y:S01]  /*08f0*/  UIADD3 UR42, UR37, UR42, URZ ;  /* 0x0000002a252a7290 */ /* 0x000fe2000fffe03f */
[----:B-1----:R-:W-:-:S04]  /*0900*/  @P1 IMAD.WIDE.U32 R16, R17, UR8, R4 ;  /* 0x0000000811101c25 */ /* 0x002fc8000f8e0004 */
[----:B------:R-:W-:Y:S02]  /*0910*/  @P1 IMAD.IADD R17, R17, 0x1, R15 ;  /* 0x0000000111111824 */ /* 0x000fe400078e020f */
[----:B--2---:R-:W-:-:S04]  /*0920*/  @!P1 IMAD.WIDE.U32 R10, R4, R13, R10 ;  /* 0x0000000d040a9225 */ /* 0x004fc800078e000a */
[----:B------:R-:W-:Y:S02]  /*0930*/  @!P1 IMAD.MOV.U32 R16, RZ, RZ, R10 ;  /* 0x000000ffff109224 */ /* 0x000fe400078e000a */
[----:B------:R-:W-:Y:S01]  /*0940*/  @!P1 IMAD.MOV.U32 R17, RZ, RZ, R11 ;  /* 0x000000ffff119224 */ /* 0x000fe200078e000b */
[----:B------:R-:W-:Y:S06]  /*0950*/  @!P3 BRA `(.L_x_5) ;  /* 0x00000000000cb947 */ /* 0x000fec0003800000 */
[----:B------:R-:W-:Y:S01]  /*0960*/  UCGABAR_WAIT ;  /* 0x0000000000007dc7 */ /* 0x000fe20008000000 */
[----:B------:R-:W-:Y:S01]  /*0970*/  CCTL.IVALL ;  /* 0x00000000ff00798f */ /* 0x000fe20002000000 */
[----:B------:R-:W-:Y:S05]  /*0980*/  BRA `(.L_x_6) ;  /* 0x0000000000047947 */ /* 0x000fea0003800000 */
.L_x_5:
[----:B------:R-:W-:Y:S06]  /*0990*/  BAR.SYNC.DEFER_BLOCKING 0x0 ;  /* 0x0000000000007b1d */ /* 0x000fec0000010000 */
.L_x_6:
[----:B------:R-:W-:Y:S05]  /*09a0*/  @!P2 BRA `(.L_x_7) ;  /* 0x000000500030a947 */ /* 0x000fea0003800000 */
[----:B------:R-:W-:-:S13]  /*09b0*/  ISETP.GT.U32.AND P0, PT, R8, 0x1, PT ;  /* 0x000000010800780c */ /* 0x000fda0003f04070 */
[----:B------:R-:W-:Y:S05]  /*09c0*/  @P0 EXIT ;  /* 0x000000000000094d */ /* 0x000fea0003800000 */
[----:B------:R-:W-:Y:S01]  /*09d0*/  ULDC.64 UR4, c[0x0][0x650] ;  /* 0x0001940000047ab9 */ /* 0x000fe20000000a00 */
[----:B------:R-:W-:Y:S01]  /*09e0*/  PRMT R3, RZ, 0x7610, R3 ;  /* 0x00007610ff037816 */ /* 0x000fe20000000003 */
[----:B------:R-:W-:Y:S01]  /*09f0*/  IMAD.MOV.U32 R99, RZ, RZ, -0x1 ;  /* 0xffffffffff637424 */ /* 0x000fe200078e00ff */
[----:B------:R-:W-:Y:S01]  /*0a00*/  ISETP.GE.U32.AND P0, PT, R16, UR4, PT ;  /* 0x0000000410007c0c */ /* 0x000fe2000bf06070 */
[----:B------:R-:W-:Y:S02]  /*0a10*/  IMAD.MOV.U32 R100, RZ, RZ, -0x1 ;  /* 0xffffffffff647424 */ /* 0x000fe400078e00ff */
[----:B------:R-:W-:Y:S01]  /*0a20*/  IMAD.MOV.U32 R88, RZ, RZ, -0x1 ;  /* 0xffffffffff587424 */ /* 0x000fe200078e00ff */
[----:B------:R-:W-:-:S13]  /*0a30*/  ISETP.GE.U32.AND.EX P0, PT, R17, UR5, PT, P0 ;  /* 0x0000000511007c0c */ /* 0x000fda000bf06100 */
[----:B------:R-:W-:Y:S05]  /*0a40*/  @P0 BRA `(.L_x_8) ;  /* 0x0000000400280947 */ /* 0x000fea0003800000 */
[----:B------:R-:W0:Y:S01]  /*0a50*/  LDC.64 R24, c[0x0][0x628] ;  /* 0x00018a00ff187b82 */ /* 0x000e220000000a00 */
[----:B------:R-:W-:Y:S02]  /*0a60*/  IMAD.MOV.U32 R10, RZ, RZ, R16 ;  /* 0x000000ffff0a7224 */ /* 0x000fe400078e0010 */
[----:B------:R-:W-:-:S05]  /*0a70*/  IMAD.MOV.U32 R11, RZ, RZ, R17 ;  /* 0x000000ffff0b7224 */ /* 0x000fca00078e0011 */
[----:B------:R-:W1:Y:S08]  /*0a80*/  LDC R8, c[0x0][0x630] ;  /* 0x00018c00ff087b82 */ /* 0x000e700000000800 */
[----:B------:R-:W2:Y:S01]  /*0a90*/  LDC.64 R26, c[0x0][0x620] ;  /* 0x00018800ff1a7b82 */ /* 0x000ea20000000a00 */
[----:B0-----:R-:W-:-:S04]  /*0aa0*/  ISETP.NE.U32.AND P0, PT, R24, RZ, PT ;  /* 0x000000ff1800720c */ /* 0x001fc80003f05070 */
[----:B------:R-:W-:-:S13]  /*0ab0*/  ISETP.NE.AND.EX P0, PT, R25, RZ, PT, P0 ;  /* 0x000000ff1900720c */ /* 0x000fda0003f05300 */
[----:B-12---:R-:W-:Y:S05]  /*0ac0*/  @!P0 BRA `(.L_x_9) ;  /* 0x0000000000288947 */ /* 0x006fea0003800000 */
[----:B------:R-:W0:Y:S02]  /*0ad0*/  LDC R3, c[0x0][0x634] ;  /* 0x00018d00ff037b82 */ /* 0x000e240000000800 */
[----:B0-----:R-:W-:-:S05]  /*0ae0*/  IADD3 R3, P0, R16, R3, RZ ;  /* 0x0000000310037210 */ /* 0x001fca0007f1e0ff */
[----:B------:R-:W-:-:S04]  /*0af0*/  IMAD.X R21, RZ, RZ, R17, P0 ;  /* 0x000000ffff157224 */ /* 0x000fc800000e0611 */
[----:B------:R-:W-:-:S04]  /*0b00*/  IMAD.WIDE.U32 R10, R21, R24, RZ ;  /* 0x00000018150a7225 */ /* 0x000fc800078e00ff */
[----:B------:R-:W-:-:S04]  /*0b10*/  IMAD.WIDE.U32 R12, P0, R3, R25, R10 ;  /* 0x00000019030c7225 */ /* 0x000fc8000780000a */
[----:B------:R-:W-:-:S04]  /*0b20*/  IMAD.WIDE.U32 R10, R3, R24, RZ ;  /* 0x00000018030a7225 */ /* 0x000fc800078e00ff */
[----:B------:R-:W-:Y:S01]  /*0b30*/  IMAD.X R15, RZ, RZ, RZ, P0 ;  /* 0x000000ffff0f7224 */ /* 0x000fe200000e06ff */
[----:B------:R-:W-:Y:S01]  /*0b40*/  IADD3 RZ, P0, R11, R12, RZ ;  /* 0x0000000c0bff7210 */ /* 0x000fe20007f1e0ff */
[----:B------:R-:W-:-:S04]  /*0b50*/  IMAD.MOV.U32 R14, RZ, RZ, R13 ;  /* 0x000000ffff0e7224 */ /* 0x000fc800078e000d */
[----:B------:R-:W-:-:S08]  /*0b60*/  IMAD.WIDE.U32.X R10, R21, R25, R14, P0 ;  /* 0x00000019150a7225 */ /* 0x000fd000000e040e */
.L_x_9:
[----:B------:R-:W0:Y:S01]  /*0b70*/  LDC.64 R30, c[0x0][0x640] ;  /* 0x00019000ff1e7b82 */ /* 0x000e220000000a00 */
[--C-:B------:R-:W-:Y:S01]  /*0b80*/  SHF.R.U64 R88, R10, R8, R11.reuse ;  /* 0x000000080a587219 */ /* 0x100fe2000000120b */
[----:B------:R-:W-:Y:S01]  /*0b90*/  IMAD R22, R9, R22, R4 ;  /* 0x0000001609167224 */ /* 0x000fe200078e0204 */
[----:B------:R-:W-:Y:S01]  /*0ba0*/  SHF.R.U32.HI R3, RZ, R8, R11 ;  /* 0x00000008ff037219 */ /* 0x000fe2000001160b */
[----:B------:R-:W-:Y:S01]  /*0bb0*/  IMAD.MOV.U32 R23, RZ, RZ, 0x1 ;  /* 0x00000001ff177424 */ /* 0x000fe200078e00ff */
[----:B------:R-:W-:-:S03]  /*0bc0*/  IADD3 R5, P0, RZ, -R88, RZ ;  /* 0x80000058ff057210 */ /* 0x000fc60007f1e0ff */
[----:B------:R-:W1:Y:S02]  /*0bd0*/  LDC R12, c[0x0][0x618] ;  /* 0x00018600ff0c7b82 */ /* 0x000e640000000800 */
[----:B------:R-:W-:Y:S02]  /*0be0*/  IMAD.X R3, RZ, RZ, ~R3, P0 ;  /* 0x000000ffff037224 */ /* 0x000fe400000e0e03 */
[----:B------:R-:W-:-:S04]  /*0bf0*/  IMAD.WIDE.U32 R10, R5, R26, R16 ;  /* 0x0000001a050a7225 */ /* 0x000fc800078e0010 */
[----:B------:R-:W2:Y:S01]  /*0c00*/  LDC R20, c[0x0][0x608] ;  /* 0x00018200ff147b82 */ /* 0x000ea20000000800 */
[----:B------:R-:W-:Y:S02]  /*0c10*/  IMAD R8, R3, R26, RZ ;  /* 0x0000001a03087224 */ /* 0x000fe400078e02ff */
[----:B------:R-:W-:Y:S02]  /*0c20*/  IMAD.MOV.U32 R3, RZ, RZ, -0x1 ;  /* 0xffffffffff037424 */ /* 0x000fe400078e00ff */
[----:B------:R-:W-:-:S03]  /*0c30*/  IMAD R5, R5, R27, R8 ;  /* 0x0000001b05057224 */ /* 0x000fc600078e0208 */
[----:B------:R-:W3:Y:S01]  /*0c40*/  LDC R28, c[0x0][0x658] ;  /* 0x00019600ff1c7b82 */ /* 0x000ee20000000800 */
[----:B------:R-:W-:Y:S01]  /*0c50*/  IMAD.IADD R5, R11, 0x1, R5 ;  /* 0x000000010b057824 */ /* 0x000fe200078e0205 */
[----:B0-----:R-:W-:-:S04]  /*0c60*/  ISETP.NE.U32.AND P0, PT, R30, RZ, PT ;  /* 0x000000ff1e00720c */ /* 0x001fc80003f05070 */
[----:B------:R-:W-:Y:S02]  /*0c70*/  ISETP.NE.AND.EX P0, PT, R31, RZ, PT, P0 ;  /* 0x000000ff1f00720c */ /* 0x000fe40003f05300 */
[----:B------:R-:W0:Y:S01]  /*0c80*/  LDC R24, c[0x0][0x600] ;  /* 0x00018000ff187b82 */ /* 0x000e220000000800 */
[-CC-:B-1----:R-:W-:Y:S02]  /*0c90*/  SHF.R.U64 R14, R10, R12.reuse, R5.reuse ;  /* 0x0000000c0a0e7219 */ /* 0x182fe40000001205 */
[----:B------:R-:W-:-:S05]  /*0ca0*/  SHF.R.U32.HI R5, RZ, R12, R5 ;  /* 0x0000000cff057219 */ /* 0x000fca0000011605 */
[----:B------:R-:W1:Y:S01]  /*0cb0*/  LDC R15, c[0x0][0x648] ;  /* 0x00019200ff0f7b82 */ /* 0x000e620000000800 */
[-CC-:B--2---:R-:W-:Y:S02]  /*0cc0*/  SHF.R.U64 R27, R14, R20.reuse, R5.reuse ;  /* 0x000000140e1b7219 */ /* 0x184fe40000001205 */
[----:B------:R-:W-:-:S05]  /*0cd0*/  SHF.R.U32.HI R5, RZ, R20, R5 ;  /* 0x00000014ff057219 */ /* 0x000fca0000011605 */
[----:B------:R-:W2:Y:S01]  /*0ce0*/  LDC R21, c[0x0][0x638] ;  /* 0x00018e00ff157b82 */ /* 0x000ea20000000800 */
[-CC-:B---3--:R-:W-:Y:S02]  /*0cf0*/  SHF.R.U64 R20, R27, R28.reuse, R5.reuse ;  /* 0x0000001c1b147219 */ /* 0x188fe40000001205 */
[-C--:B------:R-:W-:Y:S02]  /*0d00*/  SHF.L.U32 R3, R3, R28.reuse, RZ ;  /* 0x0000001c03037219 */ /* 0x080fe400000006ff */
[----:B------:R-:W-:Y:S01]  /*0d10*/  SHF.R.U32.HI R5, RZ, R28, R5 ;  /* 0x0000001cff057219 */ /* 0x000fe20000011605 */
[----:B------:R-:W-:Y:S01]  /*0d20*/  IMAD.MOV.U32 R4, RZ, RZ, R20 ;  /* 0x000000ffff047224 */ /* 0x000fe200078e0014 */
[----:B------:R-:W-:Y:S01]  /*0d30*/  LOP3.LUT R12, RZ, R3, RZ, 0x33, !PT ;  /* 0x00000003ff0c7212 */ /* 0x000fe200078e33ff */
[----:B------:R-:W3:Y:S01]  /*0d40*/  LDC R25, c[0x0][0x610] ;  /* 0x00018400ff197b82 */ /* 0x000ee20000000800 */
[----:B------:R-:W-:Y:S05]  /*0d50*/  @!P0 BRA `(.L_x_10) ;  /* 0x0000000000288947 */ /* 0x000fea0003800000 */
[----:B------:R-:W4:Y:S02]  /*0d60*/  LDC R3, c[0x0][0x64c] ;  /* 0x00019300ff037b82 */ /* 0x000f240000000800 */
[----:B----4-:R-:W-:-:S05]  /*0d70*/  IADD3 R3, P0, R20, R3, RZ ;  /* 0x0000000314037210 */ /* 0x010fca0007f1e0ff */
        /* <DEDUP_REMOVED lines=8> */
.L_x_10:
[----:B-1----:R-:W-:Y:S01]  /*0e00*/  SHF.R.U64 R4, R4, R15, R5 ;  /* 0x0000000f04047219 */ /* 0x002fe20000001205 */
[----:B0-----:R-:W-:Y:S01]  /*0e10*/  VIADD R5, R24, 0xffffffff ;  /* 0xffffffff18057836 */ /* 0x001fe20000000000 */
[----:B------:R-:W-:Y:S02]  /*0e20*/  SHF.L.U32 R3, R23, R28, RZ ;  /* 0x0000001c17037219 */ /* 0x000fe400000006ff */
[----:B------:R-:W-:Y:S01]  /*0e30*/  LOP3.LUT R12, R27, R12, RZ, 0xc0, !PT ;  /* 0x0000000c1b0c7212 */ /* 0x000fe200078ec0ff */
[----:B------:R-:W-:Y:S01]  /*0e40*/  IMAD.MOV R8, RZ, RZ, -R4 ;  /* 0x000000ffff087224 */ /* 0x000fe200078e0a04 */
[----:B------:R-:W-:-:S03]  /*0e50*/  SEL R7, R7, R22, !P1 ;  /* 0x0000001607077207 */ /* 0x000fc60004800000 */
[----:B------:R-:W-:Y:S01]  /*0e60*/  IMAD R12, R3, R4, R12 ;  /* 0x00000004030c7224 */ /* 0x000fe200078e020c */
[----:B------:R-:W-:Y:S01]  /*0e70*/  LOP3.LUT R4, R14, R5, RZ, 0xc0, !PT ;  /* 0x000000050e047212 */ /* 0x000fe200078ec0ff */
[----:B--2---:R-:W-:Y:S02]  /*0e80*/  IMAD R3, R8, R21, R20 ;  /* 0x0000001508037224 */ /* 0x004fe400078e0214 */
[----:B---3--:R-:W-:Y:S02]  /*0e90*/  IMAD R7, R12, R25, R7 ;  /* 0x000000190c077224 */ /* 0x008fe400078e0207 */
[----:B------:R-:W-:Y:S02]  /*0ea0*/  IMAD.MOV.U32 R5, RZ, RZ, 0x1 ;  /* 0x00000001ff057424 */ /* 0x000fe400078e00ff */
[----:B------:R-:W-:-:S03]  /*0eb0*/  IMAD R4, R3, R24, R4 ;  /* 0x0000001803047224 */ /* 0x000fc600078e0204 */
[----:B------:R-:W-:Y:S02]  /*0ec0*/  PRMT R3, R5, 0x7610, R3 ;  /* 0x0000761005037816 */ /* 0x000fe40000000003 */
[----:B------:R-:W-:Y:S02]  /*0ed0*/  SEL R100, R4, R7, !P1 ;  /* 0x0000000704647207 */ /* 0x000fe40004800000 */
[----:B------:R-:W-:-:S07]  /*0ee0*/  SEL R99, R7, R4, !P1 ;  /* 0x0000000407637207 */ /* 0x000fce0004800000 */
.L_x_8:
[----:B------:R-:W-:-:S08]  /*0ef0*/  NOP ;  /* 0x0000000000007918 */ /* 0x000fd00000000000 */
[----:B------:R-:W0:Y:S02]  /*0f00*/  USETMAXREG.TRY_ALLOC.CTAPOOL UP0, 0xe8 ;  /* 0x000000e8000079c8 */ /* 0x000e240008000600 */
[----:B0-----:R-:W-:-:S13]  /*0f10*/  PLOP3.LUT P0, PT, PT, PT, UP0, 0x80, 0x0 ;  /* 0x000000000000781c */ /* 0x001fda0003f0f008 */
[----:B------:R-:W-:Y:S05]  /*0f20*/  @!P0 BRA `(.L_x_8) ;  /* 0xfffffffc00f08947 */ /* 0x000fea000383ffff */
[----:B------:R-:W-:Y:S01]  /*0f30*/  ULDC.64 UR4, c[0x0][0x598] ;  /* 0x0001660000047ab9 */ /* 0x000fe20000000a00 */
[----:B------:R-:W-:Y:S01]  /*0f40*/  ULDC.64 UR38, c[0x0][0x208] ;  /* 0x0000820000267ab9 */ /* 0x000fe20000000a00 */
[----:B------:R-:W-:-:S04]  /*0f50*/  ISETP.NE.U32.AND P0, PT, RZ, UR4, PT ;  /* 0x00000004ff007c0c */ /* 0x000fc8000bf05070 */
[----:B------:R-:W-:-:S13]  /*0f60*/  ISETP.NE.AND.EX P0, PT, RZ, UR5, PT, P0 ;  /* 0x00000005ff007c0c */ /* 0x000fda000bf05300 */
[----:B------:R-:W-:Y:S05]  /*0f70*/  @!P0 BRA `(.L_x_11) ;  /* 0x00000000001c8947 */ /* 0x000fea0003800000 */
[----:B------:R-:W0:Y:S02]  /*0f80*/  LDC.64 R4, c[0x0][0x598] ;  /* 0x00016600ff047b82 */ /* 0x000e240000000a00 */
[----:B0-----:R-:W2:Y:S02]  /*0f90*/  LDG.E.64 R4, desc[UR38][R4.64] ;  /* 0x0000002604047981 */ /* 0x001ea4000c1e1b00 */
[----:B--2---:R-:W-:-:S04]  /*0fa0*/  ISETP.NE.U32.AND P0, PT, R4, RZ, PT ;  /* 0x000000ff0400720c */ /* 0x004fc80003f05070 */
[----:B------:R-:W-:-:S13]  /*0fb0*/  ISETP.NE.AND.EX P0, PT, R5, RZ, PT, P0 ;  /* 0x000000ff0500720c */ /* 0x000fda0003f05300 */
[----:B------:R-:W-:Y:S05]  /*0fc0*/  @!P0 BRA `(.L_x_11) ;  /* 0x0000000000088947 */ /* 0x000fea0003800000 */
[----:B------:R0:W5:Y:S01]  /*0fd0*/  LD.E R89, desc[UR38][R4.64] ;  /* 0x0000002604597980 */ /* 0x000162000c101900 */
[----:B------:R-:W-:Y:S05]  /*0fe0*/  BRA `(.L_x_12) ;  /* 0x0000000000247947 */ /* 0x000fea0003800000 */
.L_x_11:
[----:B------:R-:W-:Y:S02]  /*0ff0*/  ULDC.64 UR4, c[0x0][0x588] ;  /* 0x0001620000047ab9 */ /* 0x000fe40000000a00 */
[----:B------:R-:W-:-:S04]  /*1000*/  ISETP.NE.U32.AND P0, PT, RZ, UR4, PT ;  /* 0x00000004ff007c0c */ /* 0x000fc8000bf05070 */
[----:B------:R-:W-:-:S13]  /*1010*/  ISETP.NE.AND.EX P0, PT, RZ, UR5, PT, P0 ;  /* 0x00000005ff007c0c */ /* 0x000fda000bf05300 */
[----:B------:R-:W-:Y:S05]  /*1020*/  @!P0 BRA `(.L_x_13) ;  /* 0x00000000000c8947 */ /* 0x000fea0003800000 */
[----:B------:R-:W0:Y:S02]  /*1030*/  LDC.64 R4, c[0x0][0x588] ;  /* 0x00016200ff047b82 */ /* 0x000e240000000a00 */
[----:B0-----:R1:W5:Y:S01]  /*1040*/  LDG.E R89, desc[UR38][R4.64] ;  /* 0x0000002604597981 */ /* 0x001362000c1e1900 */
[----:B------:R-:W-:Y:S05]  /*1050*/  BRA `(.L_x_12) ;  /* 0x0000000000087947 */ /* 0x000fea0003800000 */
.L_x_13:
[----:B------:R-:W-:Y:S02]  /*1060*/  ULDC UR4, c[0x0][0x580] ;  /* 0x0001600000047ab9 */ /* 0x000fe40000000800 */
[----:B------:R-:W-:-:S07]  /*1070*/  IMAD.U32 R89, RZ, RZ, UR4 ;  /* 0x00000004ff597e24 */ /* 0x000fce000f8e00ff */
.L_x_12:
[----:B------:R-:W-:Y:S02]  /*1080*/  ULDC.64 UR4, c[0x0][0x5a0] ;  /* 0x0001680000047ab9 */ /* 0x000fe40000000a00 */
[----:B------:R-:W-:-:S04]  /*1090*/  ISETP.NE.U32.AND P0, PT, RZ, UR4, PT ;  /* 0x00000004ff007c0c */ /* 0x000fc8000bf05070 */
[----:B------:R-:W-:-:S13]  /*10a0*/  ISETP.NE.AND.EX P0, PT, RZ, UR5, PT, P0 ;  /* 0x00000005ff007c0c */ /* 0x000fda000bf05300 */
[----:B------:R-:W-:Y:S05]  /*10b0*/  @!P0 BRA `(.L_x_14) ;  /* 0x00000000001c8947 */ /* 0x000fea0003800000 */
[----:B01----:R-:W0:Y:S02]  /*10c0*/  LDC.64 R4, c[0x0][0x5a0] ;  /* 0x00016800ff047b82 */ /* 0x003e240000000a00 */
[----:B0-----:R-:W2:Y:S02]  /*10d0*/  LDG.E.64 R4, desc[UR38][R4.64] ;  /* 0x0000002604047981 */ /* 0x001ea4000c1e1b00 */
[----:B--2---:R-:W-:-:S04]  /*10e0*/  ISETP.NE.U32.AND P0, PT, R4, RZ, PT ;  /* 0x000000ff0400720c */ /* 0x004fc80003f05070 */
[----:B------:R-:W-:-:S13]  /*10f0*/  ISETP.NE.AND.EX P0, PT, R5, RZ, PT, P0 ;  /* 0x000000ff0500720c */ /* 0x000fda0003f05300 */
[----:B------:R-:W-:Y:S05]  /*1100*/  @!P0 BRA `(.L_x_14) ;  /* 0x0000000000088947 */ /* 0x000fea0003800000 */
[----:B------:R0:W5:Y:S01]  /*1110*/  LD.E R90, desc[UR38][R4.64] ;  /* 0x00000026045a7980 */ /* 0x000162000c101900 */
[----:B------:R-:W-:Y:S05]  /*1120*/  BRA `(.L_x_15) ;  /* 0x0000000000247947 */ /* 0x000fea0003800000 */
.L_x_14:
[----:B------:R-:W-:Y:S02]  /*1130*/  ULDC.64 UR4, c[0x0][0x590] ;  /* 0x0001640000047ab9 */ /* 0x000fe40000000a00 */
[----:B------:R-:W-:-:S04]  /*1140*/  ISETP.NE.U32.AND P0, PT, RZ, UR4, PT ;  /* 0x00000004ff007c0c */ /* 0x000fc8000bf05070 */
[----:B------:R-:W-:-:S13]  /*1150*/  ISETP.NE.AND.EX P0, PT, RZ, UR5, PT, P0 ;  /* 0x00000005ff007c0c */ /* 0x000fda000bf05300 */
[----:B------:R-:W-:Y:S05]  /*1160*/  @!P0 BRA `(.L_x_16) ;  /* 0x00000000000c8947 */ /* 0x000fea0003800000 */
[----:B------:R-:W2:Y:S02]  /*1170*/  LDC.64 R90, c[0x0][0x590] ;  /* 0x00016400ff5a7b82 */ /* 0x000ea40000000a00 */
[----:B--2---:R2:W5:Y:S01]  /*1180*/  LDG.E R90, desc[UR38][R90.64] ;  /* 0x000000265a5a7981 */ /* 0x004562000c1e1900 */
[----:B------:R-:W-:Y:S05]  /*1190*/  BRA `(.L_x_15) ;  /* 0x0000000000087947 */ /* 0x000fea0003800000 */
.L_x_16:
[----:B------:R-:W-:Y:S02]  /*11a0*/  ULDC UR4, c[0x0][0x584] ;  /* 0x0001610000047ab9 */ /* 0x000fe40000000800 */
[----:B------:R-:W-:-:S07]  /*11b0*/  IMAD.U32 R90, RZ, RZ, UR4 ;  /* 0x00000004ff5a7e24 */ /* 0x000fce000f8e00ff */
.L_x_15:
[----:B------:R-:W-:-:S13]  /*11c0*/  LOP3.LUT P0, RZ, R3, 0xff, RZ, 0xc0, !PT ;  /* 0x000000ff03ff7812 */ /* 0x000fda000780c0ff */
[----:B------:R-:W-:Y:S05]  /*11d0*/  @!P0 EXIT ;  /* 0x000000000000894d */ /* 0x000fea0003800000 */
[----:B------:R-:W3:Y:S01]  /*11e0*/  LDC R92, c[0x0][0x658] ;  /* 0x00019600ff5c7b82 */ /* 0x000ee20000000800 */
[----:B------:R-:W-:Y:S01]  /*11f0*/  LOP3.LUT R6, R6, 0x1, RZ, 0xc0, !PT ;  /* 0x0000000106067812 */ /* 0x000fe200078ec0ff */
[----:B------:R-:W-:Y:S01]  /*1200*/  ULDC.64 UR6, c[0x0][0x288] ;  /* 0x0000a20000067ab9 */ /* 0x000fe20000000a00 */
[----:B------:R-:W-:Y:S01]  /*1210*/  SHF.R.U32.HI R3, RZ, 0x1, R0 ;  /* 0x00000001ff037819 */ /* 0x000fe20000011600 */
[----:B------:R-:W-:Y:S01]  /*1220*/  UIADD3 UR4, UR7, 0x7f, URZ ;  /* 0x0000007f07047890 */ /* 0x000fe2000fffe03f */
[----:B------:R-:W-:Y:S01]  /*1230*/  SHF.R.U32.HI R0, RZ, 0x2, R93 ;  /* 0x00000002ff007819 */ /* 0x000fe2000001165d */
[----:B01----:R-:W-:Y:S01]  /*1240*/  IMAD.SHL.U32 R5, R6, 0x40, RZ ;  /* 0x0000004006057824 */ /* 0x003fe200078e00ff */
[----:B------:R-:W-:Y:S01]  /*1250*/  LOP3.LUT R3, R3, 0x30, RZ, 0xc0, !PT ;  /* 0x0000003003037812 */ /* 0x000fe200078ec0ff */
[----:B------:R-:W0:Y:S01]  /*1260*/  LDC R95, c[0x0][0x600] ;  /* 0x00018000ff5f7b82 */ /* 0x000e220000000800 */
[----:B------:R-:W-:Y:S01]  /*1270*/  LOP3.LUT R0, R0, 0x7, RZ, 0xc0, !PT ;  /* 0x0000000700007812 */ /* 0x000fe200078ec0ff */
[----:B------:R-:W-:Y:S01]  /*1280*/  USHF.R.S32.HI UR5, URZ, 0x1f, UR4 ;  /* 0x0000001f3f057899 */ /* 0x000fe20008011404 */
[----:B--2---:R-:W-:Y:S01]  /*1290*/  LOP3.LUT R91, R93, 0x3, RZ, 0xc0, !PT ;  /* 0x000000035d5b7812 */ /* 0x004fe200078ec0ff */
[----:B------:R-:W-:Y:S01]  /*12a0*/  IMAD.MOV.U32 R7, RZ, RZ, 0x1 ;  /* 0x00000001ff077424 */ /* 0x000fe200078e00ff */
[--C-:B------:R-:W-:Y:S01]  /*12b0*/  LOP3.LUT R22, R5, 0x40, R0.reuse, 0xe2, !PT ;  /* 0x0000004005167812 */ /* 0x100fe200078ee200 */
[----:B------:R-:W-:Y:S01]  /*12c0*/  ULEA.HI UR5, UR5, UR4, URZ, 0x7 ;  /* 0x0000000405057291 */ /* 0x000fe2000f8f383f */
[-C--:B------:R-:W-:Y:S01]  /*12d0*/  IADD3 R5, RZ, -R3.reuse, -R0 ;  /* 0x80000003ff057210 */ /* 0x080fe20007ffe800 */
[----:B------:R-:W-:Y:S01]  /*12e0*/  IMAD.U32 R4, RZ, RZ, UR6 ;  /* 0x00000006ff047e24 */ /* 0x000fe2000f8e00ff */
[----:B------:R-:W-:Y:S01]  /*12f0*/  LOP3.LUT R22, R22, R3, RZ, 0xfc, !PT ;  /* 0x0000000316167212 */ /* 0x000fe200078efcff */
[----:B------:R-:W-:Y:S01]  /*1300*/  USHF.R.S32.HI UR43, URZ, 0x7, UR5 ;  /* 0x000000073f2b7899 */ /* 0x000fe20008011405 */
[----:B------:R-:W-:Y:S01]  /*1310*/  IMAD.MOV.U32 R3, RZ, RZ, -0x1 ;  /* 0xffffffffff037424 */ /* 0x000fe200078e00ff */
[----:B------:R-:W-:Y:S01]  /*1320*/  LOP3.LUT R94, R93, 0x80, RZ, 0xc0, !PT ;  /* 0x000000805d5e7812 */ /* 0x000fe200078ec0ff */
[----:B------:R-:W-:Y:S01]  /*1330*/  IMAD R5, R6, -0x40, R5 ;  /* 0xffffffc006057824 */ /* 0x000fe200078e0205 */
[----:B------:R-:W-:Y:S01]  /*1340*/  UISETP.LT.AND UP0, UPT, UR43, 0x1, UPT ;  /* 0x000000012b00788c */ /* 0x000fe2000bf01270 */
[----:B------:R-:W-:Y:S01]  /*1350*/  IMAD R91, R91, -0x2, R4 ;  /* 0xfffffffe5b5b7824 */ /* 0x000fe200078e0204 */
[-C--:B---3--:R-:W-:Y:S01]  /*1360*/  SHF.L.U32 R3, R3, R92.reuse, RZ ;  /* 0x0000005c03037219 */ /* 0x088fe200000006ff */
[----:B------:R-:W-:Y:S01]  /*1370*/  ULDC UR4, c[0x0][0x284] ;  /* 0x0000a10000047ab9 */ /* 0x000fe20000000800 */
[----:B------:R-:W-:Y:S01]  /*1380*/  USEL UR44, UR43, 0x1, UP0 ;  /* 0x000000012b2c7887 */ /* 0x000fe20008000000 */
[----:B------:R-:W-:Y:S01]  /*1390*/  SHF.L.U32 R92, R7, R92, RZ ;  /* 0x0000005c075c7219 */ /* 0x000fe200000006ff */
[----:B------:R-:W-:Y:S01]  /*13a0*/  IMAD.SHL.U32 R93, R93, 0x2, RZ ;  /* 0x000000025d5d7824 */ /* 0x000fe200078e00ff */
[----:B------:R-:W-:Y:S01]  /*13b0*/  SHF.R.U32.HI R94, RZ, 0x7, R94 ;  /* 0x00000007ff5e7819 */ /* 0x000fe2000001165e */
[----:B------:R-:W-:Y:S01]  /*13c0*/  VIADD R97, R5, UR4 ;  /* 0x0000000405617c36 */ /* 0x000fe20008000000 */
[----:B------:R-:W-:Y:S01]  /*13d0*/  LOP3.LUT R96, RZ, R3, RZ, 0x33, !PT ;  /* 0x00000003ff607212 */ /* 0x000fe200078e33ff */
[----:B0-----:R-:W-:Y:S01]  /*13e0*/  VIADD R95, R95, 0xffffffff ;  /* 0xffffffff5f5f7836 */ /* 0x001fe20000000000 */
[----:B------:R-:W-:Y:S01]  /*13f0*/  UIADD3 UR44, UR43, -UR44, URZ ;  /* 0x8000002c2b2c7290 */ /* 0x000fe2000fffe03f */
[----:B------:R-:W-:Y:S01]  /*1400*/  IMAD.MOV.U32 R23, RZ, RZ, RZ ;  /* 0x000000ffff177224 */ /* 0x000fe200078e00ff */
[----:B------:R-:W-:Y:S01]  /*1410*/  UMOV UR40, URZ ;  /* 0x0000003f00287c82 */ /* 0x000fe20008000000 */
[----:B------:R-:W-:-:S09]  /*1420*/  UMOV UR41, URZ ;  /* 0x0000003f00297c82 */ /* 0x000fd20008000000 */
.L_x_168:
[----:B0-----:R-:W0:Y:S01]  /*1430*/  SHFL.IDX PT, R0, R94, RZ, 0x1f ;  /* 0x00001fff5e007589 */ /* 0x001e2200000e0000 */
[----:B-1----:R-:W1:Y:S01]  /*1440*/  S2UR UR7, SR_CgaCtaId ;  /* 0x00000000000779c3 */ /* 0x002e620000008800 */
[----:B------:R-:W-:Y:S01]  /*1450*/  UMOV UR6, 0x400 ;  /* 0x0000040000067882 */ /* 0x000fe20000000000 */
[----:B0-----:R-:W-:Y:S01]  /*1460*/  R2UR UR4, R0 ;  /* 0x00000000000472ca */ /* 0x001fe200000e0000 */
[----:B-1----:R-:W-:-:S12]  /*1470*/  ULEA UR6, UR7, UR6, 0x18 ;  /* 0x0000000607067291 */ /* 0x002fd8000f8ec03f */
[----:B------:R-:W-:-:S04]  /*1480*/  ULEA.HI UR5, UR4, UR4, URZ, 0x1 ;  /* 0x0000000404057291 */ /* 0x000fc8000f8f083f */
[----:B------:R-:W-:-:S04]  /*1490*/  ULOP3.LUT UR5, UR5, 0x7fffe, URZ, 0xc0, !UPT ;  /* 0x0007fffe05057892 */ /* 0x000fc8000f8ec03f */
[----:B------:R-:W-:-:S03]  /*14a0*/  UIADD3 UR5, UR4, -UR5, URZ ;  /* 0x8000000504057290 */ /* 0x000fc6000fffe03f */
[----:B------:R-:W-:Y:S01]  /*14b0*/  ULDC UR4, c[0x0][0x28c] ;  /* 0x0000a30000047ab9 */ /* 0x000fe20000000800 */
[----:B------:R-:W-:Y:S01]  /*14c0*/  ULEA UR5, UR5, UR6, 0xd ;  /* 0x0000000605057291 */ /* 0x000fe2000f8e683f */
[----:B------:R-:W-:-:S03]  /*14d0*/  ISETP.LT.AND P0, PT, RZ, UR4, PT ;  /* 0x00000004ff007c0c */ /* 0x000fc6000bf01270 */
[----:B------:R-:W-:-:S04]  /*14e0*/  UIADD3 UR5, UR5, 0x180, URZ ;  /* 0x0000018005057890 */ /* 0x000fc8000fffe03f */
[----:B------:R-:W-:-:S04]  /*14f0*/  USHF.R.U32.HI UR5, URZ, 0x4, UR5 ;  /* 0x000000043f057899 */ /* 0x000fc80008011605 */
[----:B------:R-:W-:-:S04]  /*1500*/  ULOP3.LUT UR5, UR5, 0x3fff, URZ, 0xc0, !UPT ;  /* 0x00003fff05057892 */ /* 0x000fc8000f8ec03f */
[----:B------:R-:W-:Y:S01]  /*1510*/  ULOP3.LUT UR45, UR5, 0x10000, URZ, 0xfc, !UPT ;  /* 0x00010000052d7892 */ /* 0x000fe2000f8efc3f */
[----:B---3--:R-:W-:Y:S11]  /*1520*/  @P0 BRA `(.L_x_17) ;  /* 0x0000000000400947 */ /* 0x008ff60003800000 */
[----:B------:R-:W-:Y:S01]  /*1530*/  MOV R0, 0x0 ;  /* 0x0000000000007802 */ /* 0x000fe20000000f00 */
[----:B------:R-:W-:Y:S01]  /*1540*/  ULDC.64 UR4, c[0x4][0x68] ;  /* 0x01001a0000047ab9 */ /* 0x000fe20000000a00 */
[----:B------:R-:W-:Y:S01]  /*1550*/  ULDC.64 UR6, c[0x4][0x8] ;  /* 0x0100020000067ab9 */ /* 0x000fe20000000a00 */
[----:B------:R-:W-:Y:S01]  /*1560*/  IMAD.U32 R4, RZ, RZ, UR4 ;  /* 0x00000004ff047e24 */ /* 0x000fe2000f8e00ff */
[----:B------:R0:W1:Y:S01]  /*1570*/  LDC.64 R14, c[0x4][R0] ;  /* 0x01000000000e7b82 */ /* 0x0000620000000a00 */
[----:B------:R-:W-:Y:S01]  /*1580*/  IMAD.U32 R5, RZ, RZ, UR5 ;  /* 0x00000005ff057e24 */ /* 0x000fe2000f8e00ff */
[----:B------:R-:W-:Y:S01]  /*1590*/  ULDC.64 UR4, c[0x4][0x70] ;  /* 0x01001c0000047ab9 */ /* 0x000fe20000000a00 */
[----:B------:R-:W-:Y:S02]  /*15a0*/  IMAD.U32 R10, RZ, RZ, UR6 ;  /* 0x00000006ff0a7e24 */ /* 0x000fe4000f8e00ff */
[----:B------:R-:W-:Y:S02]  /*15b0*/  IMAD.U32 R6, RZ, RZ, UR4 ;  /* 0x00000004ff067e24 */ /* 0x000fe4000f8e00ff */
[----:B------:R-:W-:-:S02]  /*15c0*/  IMAD.U32 R7, RZ, RZ, UR5 ;  /* 0x00000005ff077e24 */ /* 0x000fc4000f8e00ff */
[----:B------:R-:W-:Y:S02]  /*15d0*/  IMAD.U32 R11, RZ, RZ, UR7 ;  /* 0x00000007ff0b7e24 */ /* 0x000fe4000f8e00ff */
[----:B------:R-:W-:Y:S02]  /*15e0*/  IMAD.MOV.U32 R8, RZ, RZ, 0x1e1 ;  /* 0x000001e1ff087424 */ /* 0x000fe400078e00ff */
[----:B------:R-:W-:Y:S02]  /*15f0*/  IMAD.MOV.U32 R12, RZ, RZ, 0x1 ;  /* 0x00000001ff0c7424 */ /* 0x000fe400078e00ff */
[----:B0-----:R-:W-:-:S07]  /*1600*/  IMAD.MOV.U32 R13, RZ, RZ, RZ ;  /* 0x000000ffff0d7224 */ /* 0x001fce00078e00ff */
[----:B------:R-:W-:-:S07]  /*1610*/  LEPC R20, `(.L_x_17) ;  /* 0x000000001014794e */ /* 0x000fce0000000000 */
[----:B-1---5:R-:W-:Y:S05]  /*1620*/  CALL.ABS.NOINC R14 ;  /* 0x000000000e007343 */ /* 0x022fea0003c00000 */
.L_x_17:
[----:B------:R-:W-:-:S04]  /*1630*/  LOP3.LUT R0, R18, 0x1, RZ, 0xfc, !PT ;  /* 0x0000000112007812 */ /* 0x000fc800078efcff */
[----:B------:R-:W-:-:S13]  /*1640*/  ISETP.NE.AND P0, PT, R0, 0x3, PT ;  /* 0x000000030000780c */ /* 0x000fda0003f05270 */
[----:B------:R-:W-:Y:S05]  /*1650*/  @!P0 BRA `(.L_x_18) ;  /* 0x0000000000048947 */ /* 0x000fea0003800000 */
[----:B------:R-:W-:Y:S01]  /*1660*/  BPT.TRAP 0x1 ;  /* 0x000000040000795c */ /* 0x000fe20000300000 */
.L_x_18:
[----:B------:R-:W0:Y:S01]  /*1670*/  S2UR UR5, SR_CgaCtaId ;  /* 0x00000000000579c3 */ /* 0x000e220000008800 */
[----:B------:R-:W-:Y:S01]  /*1680*/  UMOV UR4, 0x400 ;  /* 0x0000040000047882 */ /* 0x000fe20000000000 */
[----:B------:R-:W-:Y:S02]  /*1690*/  IMAD.U32 R0, RZ, RZ, UR40 ;  /* 0x00000028ff007e24 */ /* 0x000fe4000f8e00ff */
[----:B------:R-:W-:-:S03]  /*16a0*/  IMAD.U32 R3, RZ, RZ, UR41 ;  /* 0x00000029ff037e24 */ /* 0x000fc6000f8e00ff */
[----:B------:R-:W-:Y:S01]  /*16b0*/  SHF.L.U32 R0, R0, 0x1f, RZ ;  /* 0x0000001f00007819 */ /* 0x000fe200000006ff */
[----:B0-----:R-:W-:-:S06]  /*16c0*/  ULEA UR4, UR5, UR4, 0x18 ;  /* 0x0000000405047291 */ /* 0x001fcc000f8ec03f */
[----:B------:R-:W-:-:S04]  /*16d0*/  IMAD.U32 R6, RZ, RZ, UR4 ;  /* 0x00000004ff067e24 */ /* 0x000fc8000f8e00ff */
[----:B------:R-:W-:-:S04]  /*16e0*/  IMAD R3, R3, 0x8, R6 ;  /* 0x0000000803037824 */ /* 0x000fc800078e0206 */
[----:B------:R0:W1:Y:S01]  /*16f0*/  SYNCS.PHASECHK.TRANS64.TRYWAIT P1, [R3+URZ], R0 ;  /* 0x00000000030075a7 */ /* 0x000062000802017f */
[----:B------:R-:W-:Y:S05]  /*1700*/  @!P0 BRA `(.L_x_19) ;  /* 0x0000000000048947 */ /* 0x000fea0003800000 */
[----:B------:R-:W-:Y:S01]  /*1710*/  BPT.TRAP 0x1 ;  /* 0x000000040000795c */ /* 0x000fe20000300000 */
.L_x_19:
[----:B------:R-:W-:-:S05]  /*1720*/  IMAD.U32 R4, RZ, RZ, UR44 ;  /* 0x0000002cff047e24 */ /* 0x000fca000f8e00ff */
[----:B------:R-:W-:Y:S01]  /*1730*/  ISETP.GE.AND P2, PT, R4, 0x1, PT ;  /* 0x000000010400780c */ /* 0x000fe20003f46270 */
[----:B-1----:R-:W-:-:S12]  /*1740*/  @P1 BRA `(.L_x_20) ;  /* 0x0000000000081947 */ /* 0x002fd80003800000 */
[----:B------:R-:W1:Y:S02]  /*1750*/  SYNCS.PHASECHK.TRANS64.TRYWAIT P1, [R3+URZ], R0 ;  /* 0x00000000030075a7 */ /* 0x000e64000802017f */
[----:B-1----:R-:W-:Y:S05]  /*1760*/  @!P1 BRA `(.L_x_21) ;  /* 0x0000005800849947 */ /* 0x002fea0003800000 */
.L_x_20:
[----:B------:R-:W-:Y:S05]  /*1770*/  WARPSYNC.ALL ;  /* 0x0000000000007948 */ /* 0x000fea0003800000 */
[----:B------:R-:W-:Y:S01]  /*1780*/  R2UR UR4, R6 ;  /* 0x00000000060472ca */ /* 0x000fe200000e0000 */
[----:B------:R-:W-:Y:S01]  /*1790*/  ULEA UR5, UR41, UR45, 0xa ;  /* 0x0000002d29057291 */ /* 0x000fe2000f8e503f */
[----:B------:R-:W-:Y:S01]  /*17a0*/  WARPGROUP.ARRIVE ;  /* 0x00000000000079c5 */ /* 0x000fe20000000000 */
[----:B------:R-:W-:Y:S01]  /*17b0*/  UMOV UR9, 0x40000040 ;  /* 0x4000004000097882 */ /* 0x000fe20000000000 */
[----:B------:R-:W-:-:S04]  /*17c0*/  UMOV UR11, 0x40000040 ;  /* 0x40000040000b7882 */ /* 0x000fc80000000000 */
[----:B------:R-:W-:-:S05]  /*17d0*/  UMOV UR8, UR5 ;  /* 0x0000000500087c82 */ /* 0x000fca0008000000 */
[----:B------:R-:W-:-:S04]  /*17e0*/  UIADD3 UR4, UR4, 0x1c180, URZ ;  /* 0x0001c18004047890 */ /* 0x000fc8000fffe03f */
[----:B------:R-:W-:-:S04]  /*17f0*/  USHF.R.U32.HI UR4, URZ, 0x4, UR4 ;  /* 0x000000043f047899 */ /* 0x000fc80008011604 */
[----:B------:R-:W-:-:S04]  /*1800*/  ULOP3.LUT UR4, UR4, 0x3fff, URZ, 0xc0, !UPT ;  /* 0x00003fff04047892 */ /* 0x000fc8000f8ec03f */
[----:B------:R-:W-:-:S04]  /*1810*/  ULOP3.LUT UR4, UR4, 0x10000, URZ, 0xfc, !UPT ;  /* 0x0001000004047892 */ /* 0x000fc8000f8efc3f */
[----:B------:R-:W-:-:S07]  /*1820*/  ULEA UR6, UR41, UR4, 0xa ;  /* 0x0000000429067291 */ /* 0x000fce000f8e503f */
[----:B------:R-:W-:Y:S02]  /*1830*/  UMOV UR10, UR6 ;  /* 0x00000006000a7c82 */ /* 0x000fe40008000000 */
[----:B------:R-:W-:Y:S01]  /*1840*/  IGMMA.64x128x32.S8.S8 R24, gdesc[UR8], RZ, !UPT, gsb0 ;  /* 0x03600000081879f1 */ /* 0x000fe2000c0410ff */
[----:B------:R-:W-:Y:S02]  /*1850*/  UIADD3 UR8, UR5, 0x2, URZ ;  /* 0x0000000205087890 */ /* 0x000fe4000fffe03f */
[----:B------:R-:W-:Y:S01]  /*1860*/  UIADD3 UR10, UR6, 0x2, URZ ;  /* 0x00000002060a7890 */ /* 0x000fe2000fffe03f */
[----:B------:R-:W-:Y:S01]  /*1870*/  UMOV UR9, 0x40000040 ;  /* 0x4000004000097882 */ /* 0x000fe20000000000 */
[----:B------:R-:W-:Y:S01]  /*1880*/  UMOV UR11, 0x40000040 ;  /* 0x40000040000b7882 */ /* 0x000fe20000000000 */
[----:B------:R-:W-:Y:S02]  /*1890*/  WARPGROUP.DEPBAR.LE gsb0, 0x0 ;  /* 0x00008000000079c5 */ /* 0x000fe40000010000 */
[----:B------:R-:W-:-:S06]  /*18a0*/  WARPGROUP.ARRIVE ;  /* 0x00000000000079c5 */ /* 0x000fcc0000000000 */
[----:B------:R-:W-:Y:S01]  /*18b0*/  IGMMA.64x128x32.S8.S8 R24, gdesc[UR8], R24, gsb0 ;  /* 0x03600000081879f1 */ /* 0x000fe20008041018 */
        /* <DEDUP_REMOVED lines=13> */
[----:B------:R-:W-:Y:S03]  /*1990*/  IGMMA.64x128x32.S8.S8 R24, gdesc[UR8], R24, gsb0 ;  /* 0x03600000081879f1 */ /* 0x000fe60008041018 */
[----:B------:R-:W-:Y:S02]  /*19a0*/  WARPGROUP.DEPBAR.LE gsb0, 0x0 ;  /* 0x00008000000079c5 */ /* 0x000fe40000010000 */
[----:B------:R-:W-:Y:S05]  /*19b0*/  @!P2 BRA `(.L_x_22) ;  /* 0x000000040028a947 */ /* 0x000fea0003800000 */
[----:B------:R-:W-:Y:S01]  /*19c0*/  UIADD3 UR5, UR41, 0x1, URZ ;  /* 0x0000000129057890 */ /* 0x000fe2000fffe03f */
[----:B01----:R-:W-:Y:S02]  /*19d0*/  IMAD.U32 R0, RZ, RZ, UR44 ;  /* 0x0000002cff007e24 */ /* 0x003fe4000f8e00ff */
[----:B------:R-:W-:Y:S01]  /*19e0*/  IMAD.U32 R3, RZ, RZ, UR41 ;  /* 0x00000029ff037e24 */ /* 0x000fe2000f8e00ff */
[----:B------:R-:W-:-:S04]  /*19f0*/  UISETP.NE.AND UP0, UPT, UR5, 0x7, UPT ;  /* 0x000000070500788c */ /* 0x000fc8000bf05270 */
[----:B------:R-:W-:Y:S02]  /*1a00*/  USEL UR6, URZ, 0x1, UP0 ;  /* 0x000000013f067887 */ /* 0x000fe40008000000 */
[----:B------:R-:W-:Y:S02]  /*1a10*/  USEL UR5, UR5, URZ, UP0 ;  /* 0x0000003f05057287 */ /* 0x000fe40008000000 */
[----:B------:R-:W-:-:S06]  /*1a20*/  ULOP3.LUT UR6, UR40, UR6, URZ, 0x3c, !UPT ;  /* 0x0000000628067292 */ /* 0x000fcc000f8e3c3f */
[----:B------:R-:W-:-:S07]  /*1a30*/  IMAD.U32 R7, RZ, RZ, UR6 ;  /* 0x00000006ff077e24 */ /* 0x000fce000f8e00ff */
.L_x_29:
[----:B------:R-:W-:Y:S05]  /*1a40*/  @!P0 BRA `(.L_x_23) ;  /* 0x0000000000048947 */ /* 0x000fea0003800000 */
[----:B------:R-:W-:Y:S01]  /*1a50*/  BPT.TRAP 0x1 ;  /* 0x000000040000795c */ /* 0x000fe20000300000 */
.L_x_23:
[----:B------:R-:W0:Y:S01]  /*1a60*/  S2UR UR7, SR_CgaCtaId ;  /* 0x00000000000779c3 */ /* 0x000e220000008800 */
[----:B------:R-:W-:Y:S01]  /*1a70*/  UMOV UR6, 0x400 ;  /* 0x0000040000067882 */ /* 0x000fe20000000000 */
[----:B------:R-:W-:Y:S01]  /*1a80*/  IMAD.U32 R5, RZ, RZ, UR5 ;  /* 0x00000005ff057e24 */ /* 0x000fe2000f8e00ff */
[----:B------:R-:W-:Y:S01]  /*1a90*/  SHF.L.U32 R4, R7, 0x1f, RZ ;  /* 0x0000001f07047819 */ /* 0x000fe200000006ff */
[----:B0-----:R-:W-:-:S06]  /*1aa0*/  ULEA UR6, UR7, UR6, 0x18 ;  /* 0x0000000607067291 */ /* 0x001fcc000f8ec03f */
[----:B------:R-:W-:-:S04]  /*1ab0*/  IMAD.U32 R6, RZ, RZ, UR6 ;  /* 0x00000006ff067e24 */ /* 0x000fc8000f8e00ff */
[----:B------:R-:W-:-:S04]  /*1ac0*/  IMAD R5, R5, 0x8, R6 ;  /* 0x0000000805057824 */ /* 0x000fc800078e0206 */
[----:B------:R0:W1:Y:S01]  /*1ad0*/  SYNCS.PHASECHK.TRANS64.TRYWAIT P1, [R5+URZ], R4 ;  /* 0x00000004050075a7 */ /* 0x000062000802017f */
[----:B------:R-:W-:Y:S05]  /*1ae0*/  @!P0 BRA `(.L_x_24) ;  /* 0x0000000000048947 */ /* 0x000fea0003800000 */
[----:B------:R-:W-:Y:S01]  /*1af0*/  BPT.TRAP 0x1 ;  /* 0x000000040000795c */ /* 0x000fe20000300000 */
.L_x_24:
[----:B-1----:R-:W-:Y:S05]  /*1b00*/  @P1 BRA `(.L_x_25) ;  /* 0x0000000000081947 */ /* 0x002fea0003800000 */
[----:B------:R-:W1:Y:S02]  /*1b10*/  SYNCS.PHASECHK.TRANS64.TRYWAIT P1, [R5+URZ], R4 ;  /* 0x00000004050075a7 */ /* 0x000e64000802017f */
[----:B-1----:R-:W-:Y:S05]  /*1b20*/  @!P1 BRA `(.L_x_26) ;  /* 0x0000005400a89947 */ /* 0x002fea0003800000 */
.L_x_25:
[----:B------:R-:W-:Y:S01]  /*1b30*/  ULEA UR6, UR5, UR45, 0xa ;  /* 0x0000002d05067291 */ /* 0x000fe2000f8e503f */
[----:B------:R-:W-:Y:S01]  /*1b40*/  WARPGROUP.ARRIVE ;  /* 0x00000000000079c5 */ /* 0x000fe20000000000 */
[----:B------:R-:W-:Y:S01]  /*1b50*/  ULEA UR7, UR5, UR4, 0xa ;  /* 0x0000000405077291 */ /* 0x000fe2000f8e503f */
[----:B------:R-:W-:Y:S01]  /*1b60*/  UMOV UR9, 0x40000040 ;  /* 0x4000004000097882 */ /* 0x000fe20000000000 */
[----:B------:R-:W-:-:S03]  /*1b70*/  UMOV UR11, 0x40000040 ;  /* 0x40000040000b7882 */ /* 0x000fc60000000000 */
[----:B------:R-:W-:Y:S02]  /*1b80*/  UMOV UR8, UR6 ;  /* 0x0000000600087c82 */ /* 0x000fe40008000000 */
[----:B------:R-:W-:Y:S02]  /*1b90*/  UMOV UR10, UR7 ;  /* 0x00000007000a7c82 */ /* 0x000fe40008000000 */
[----:B------:R-:W-:Y:S01]  /*1ba0*/  IGMMA.64x128x32.S8.S8 R24, gdesc[UR8], R24, gsb0 ;  /* 0x03600000081879f1 */ /* 0x000fe20008041018 */
[----:B------:R-:W-:Y:S02]  /*1bb0*/  UIADD3 UR8, UR6, 0x2, URZ ;  /* 0x0000000206087890 */ /* 0x000fe4000fffe03f */
[----:B------:R-:W-:Y:S01]  /*1bc0*/  UIADD3 UR10, UR7, 0x2, URZ ;  /* 0x00000002070a7890 */ /* 0x000fe2000fffe03f */
[----:B------:R-:W-:Y:S01]  /*1bd0*/  UMOV UR9, 0x40000040 ;  /* 0x4000004000097882 */ /* 0x000fe20000000000 */
[----:B------:R-:W-:Y:S01]  /*1be0*/  UMOV UR11, 0x40000040 ;  /* 0x40000040000b7882 */ /* 0x000fe20000000000 */
[----:B------:R-:W-:-:S02]  /*1bf0*/  WARPGROUP.DEPBAR.LE gsb0, 0x0 ;  /* 0x00008000000079c5 */ /* 0x000fc40000010000 */
        /* <DEDUP_REMOVED lines=18> */
[----:B------:R-:W-:Y:S01]  /*1d20*/  BPT.TRAP 0x1 ;  /* 0x000000040000795c */ /* 0x000fe20000300000 */
.L_x_27:
[----:B------:R-:W-:-:S13]  /*1d30*/  ISETP.NE.AND P1, PT, R101, RZ, PT ;  /* 0x000000ff6500720c */ /* 0x000fda0003f25270 */
[----:B01----:R-:W-:-:S04]  /*1d40*/  @P1 IMAD R4, R3, 0x8, R6 ;  /* 0x0000000803041824 */ /* 0x003fc800078e0206 */
[----:B------:R-:W-:-:S05]  /*1d50*/  @P1 VIADD R4, R4, 0x38 ;  /* 0x0000003804041836 */ /* 0x000fca0000000000 */
[----:B------:R-:W-:-:S04]  /*1d60*/  @P1 PRMT R4, R19, 0x654, R4 ;  /* 0x0000065413041816 */ /* 0x000fc80000000004 */
[----:B------:R0:W-:Y:S01]  /*1d70*/  @P1 SYNCS.ARRIVE.TRANS64.RED.A1T0 RZ, [R4+URZ], RZ ;  /* 0x000000ff04ff19a7 */ /* 0x0001e2000810043f */
[----:B------:R-:W-:-:S13]  /*1d80*/  ISETP.GT.U32.AND P1, PT, R18, 0x1, PT ;  /* 0x000000011200780c */ /* 0x000fda0003f24070 */
[----:B0-----:R-:W-:Y:S05]  /*1d90*/  @P1 BRA `(.L_x_28) ;  /* 0x0000000000041947 */ /* 0x001fea0003800000 */
[----:B------:R-:W-:Y:S01]  /*1da0*/  BPT.TRAP 0x1 ;  /* 0x000000040000795c */ /* 0x000fe20000300000 */
.L_x_28:
[----:B------:R-:W-:Y:S01]  /*1db0*/  UIADD3 UR5, UR5, 0x1, URZ ;  /* 0x0000000105057890 */ /* 0x000fe2000fffe03f */
[C---:B------:R-:W-:Y:S01]  /*1dc0*/  ISETP.GT.AND P2, PT, R0.reuse, 0x1, PT ;  /* 0x000000010000780c */ /* 0x040fe20003f44270 */
[----:B------:R-:W-:Y:S02]  /*1dd0*/  VIADD R3, R3, 0x1 ;  /* 0x0000000103037836 */ /* 0x000fe40000000000 */
[----:B------:R-:W-:Y:S01]  /*1de0*/  UISETP.NE.AND UP0, UPT, UR5, 0x7, UPT ;  /* 0x000000070500788c */ /* 0x000fe2000bf05270 */
[----:B------:R-:W-:Y:S02]  /*1df0*/  VIADD R0, R0, 0xffffffff ;  /* 0xffffffff00007836 */ /* 0x000fe40000000000 */
[C---:B------:R-:W-:Y:S01]  /*1e00*/  ISETP.NE.AND P1, PT, R3.reuse, 0x7, PT ;  /* 0x000000070300780c */ /* 0x040fe20003f25270 */
[----:B------:R-:W-:Y:S02]  /*1e10*/  USEL UR6, URZ, 0x1, UP0 ;  /* 0x000000013f067887 */ /* 0x000fe40008000000 */
[----:B------:R-:W-:Y:S01]  /*1e20*/  USEL UR5, UR5, URZ, UP0 ;  /* 0x0000003f05057287 */ /* 0x000fe20008000000 */
[----:B------:R-:W-:-:S03]  /*1e30*/  SEL R3, R3, RZ, P1 ;  /* 0x000000ff03037207 */ /* 0x000fc60000800000 */
[----:B------:R-:W-:Y:S01]  /*1e40*/  LOP3.LUT R7, R7, UR6, RZ, 0x3c, !PT ;  /* 0x0000000607077c12 */ /* 0x000fe2000f8e3cff */
[----:B------:R-:W-:Y:S07]  /*1e50*/  @P2 BRA `(.L_x_29) ;  /* 0xfffffff800f82947 */ /* 0x000fee000383ffff */
.L_x_22:
[----:B01----:R-:W0:Y:S02]  /*1e60*/  LDC R0, c[0x0][0x28c] ;  /* 0x0000a300ff007b82 */ /* 0x003e240000000800 */
[----:B0-----:R-:W-:-:S13]  /*1e70*/  ISETP.GE.AND P1, PT, R0, 0x1, PT ;  /* 0x000000010000780c */ /* 0x001fda0003f26270 */
[----:B------:R-:W-:Y:S05]  /*1e80*/  @!P1 BRA `(.L_x_30) ;  /* 0x0000000000509947 */ /* 0x000fea0003800000 */
[----:B------:R-:W-:Y:S05]  /*1e90*/  @!P0 BRA `(.L_x_31) ;  /* 0x0000000000048947 */ /* 0x000fea0003800000 */
[----:B------:R-:W-:Y:S01]  /*1ea0*/  BPT.TRAP 0x1 ;  /* 0x000000040000795c */ /* 0x000fe20000300000 */
.L_x_31:
[----:B------:R-:W-:Y:S01]  /*1eb0*/  ISETP.NE.AND P1, PT, R101, RZ, PT ;  /* 0x000000ff6500720c */ /* 0x000fe20003f25270 */
[----:B------:R-:W-:Y:S01]  /*1ec0*/  BSSY B0, `(.L_x_32) ;  /* 0x000000e000007945 */ /* 0x000fe20003800000 */
[----:B------:R-:W-:-:S11]  /*1ed0*/  ISETP.GT.U32.AND P0, PT, R18, 0x1, PT ;  /* 0x000000011200780c */ /* 0x000fd60003f04070 */
[----:B------:R-:W-:Y:S05]  /*1ee0*/  @!P1 BRA `(.L_x_33) ;  /* 0x00000000002c9947 */ /* 0x000fea0003800000 */
[----:B------:R-:W-:-:S04]  /*1ef0*/  UIADD3 UR6, UR44, UR41, URZ ;  /* 0x000000292c067290 */ /* 0x000fc8000fffe03f */
[----:B------:R-:W-:-:S04]  /*1f00*/  UIMAD.WIDE.U32 UR4, UR6, 0x24924925, URZ ;  /* 0x24924925060478a5 */ /* 0x000fc8000f8e003f */
[----:B------:R-:W-:-:S04]  /*1f10*/  UIADD3 UR4, UR6, -UR5, URZ ;  /* 0x8000000506047290 */ /* 0x000fc8000fffe03f */
[----:B------:R-:W-:-:S04]  /*1f20*/  ULEA.HI UR4, UR4, UR5, URZ, 0x1f ;  /* 0x0000000504047291 */ /* 0x000fc8000f8ff83f */
[----:B------:R-:W-:-:S04]  /*1f30*/  USHF.R.U32.HI UR4, URZ, 0x2, UR4 ;  /* 0x000000023f047899 */ /* 0x000fc80008011604 */
[----:B------:R-:W-:-:S06]  /*1f40*/  UIMAD UR4, UR4, -0x7, UR6 ;  /* 0xfffffff9040478a4 */ /* 0x000fcc000f8e0206 */
[----:B------:R-:W-:-:S04]  /*1f50*/  IMAD.U32 R3, RZ, RZ, UR4 ;  /* 0x00000004ff037e24 */ /* 0x000fc8000f8e00ff */
[----:B------:R-:W-:-:S04]  /*1f60*/  IMAD R0, R3, 0x8, R6 ;  /* 0x0000000803007824 */ /* 0x000fc800078e0206 */
[----:B------:R-:W-:-:S05]  /*1f70*/  VIADD R0, R0, 0x38 ;  /* 0x0000003800007836 */ /* 0x000fca0000000000 */
[----:B------:R-:W-:-:S04]  /*1f80*/  PRMT R0, R19, 0x654, R0 ;  /* 0x0000065413007816 */ /* 0x000fc80000000000 */
[----:B------:R0:W-:Y:S03]  /*1f90*/  SYNCS.ARRIVE.TRANS64.RED.A1T0 RZ, [R0+URZ], RZ ;  /* 0x000000ff00ff79a7 */ /* 0x0001e6000810043f */
.L_x_33:
[----:B------:R-:W-:Y:S05]  /*1fa0*/  BSYNC B0 ;  /* 0x0000000000007941 */ /* 0x000fea0003800000 */
.L_x_32:
[----:B------:R-:W-:Y:S05]  /*1fb0*/  @P0 BRA `(.L_x_30) ;  /* 0x0000000000040947 */ /* 0x000fea0003800000 */
[----:B------:R-:W-:Y:S01]  /*1fc0*/  BPT.TRAP 0x1 ;  /* 0x000000040000795c */ /* 0x000fe20000300000 */
.L_x_30:
[----:B------:R-:W-:Y:S01]  /*1fd0*/  UISETP.GE.U32.AND UP1, UPT, UR43, 0x7, UPT ;  /* 0x000000072b00788c */ /* 0x000fe2000bf26070 */
[----:B------:R-:W-:Y:S01]  /*1fe0*/  IMAD.SHL.U32 R100, R100, 0x80, RZ ;  /* 0x0000008064647824 */ /* 0x000fe200078e00ff */
[----:B------:R-:W-:Y:S01]  /*1ff0*/  UIADD3 UR41, UR43, UR41, URZ ;  /* 0x000000292b297290 */ /* 0x000fe2000fffe03f */
[----:B------:R-:W-:Y:S01]  /*2000*/  IMAD.SHL.U32 R10, R99, 0x80, RZ ;  /* 0x00000080630a7824 */ /* 0x000fe200078e00ff */
[----:B------:R-:W-:Y:S01]  /*2010*/  ULDC UR7, c[0x0][0x288] ;  /* 0x0000a20000077ab9 */ /* 0x000fe20000000800 */
[----:B0-----:R-:W-:Y:S01]  /*2020*/  IMAD.MOV.U32 R0, RZ, RZ, -0x1 ;  /* 0xffffffffff007424 */ /* 0x001fe200078e00ff */
[----:B------:R-:W-:Y:S01]  /*2030*/  UISETP.GT.U32.AND UP0, UPT, UR41, 0x6, UPT ;  /* 0x000000062900788c */ /* 0x000fe2000bf04070 */
[----:B------:R-:W-:-:S03]  /*2040*/  ISETP.GE.AND P0, PT, R100, UR7, PT ;  /* 0x0000000764007c0c */ /* 0x000fc6000bf06270 */
[----:B------:R-:W-:Y:S02]  /*2050*/  UISETP.LT.U32.AND UP0, UPT, UR43, 0x7, UP0 ;  /* 0x000000072b00788c */ /* 0x000fe40008701070 */
[----:B------:R-:W-:Y:S02]  /*2060*/  @UP1 UIMAD.WIDE.U32 UR4, UR41, 0x24924925, URZ ;  /* 0x24924925290418a5 */ /* 0x000fe4000f8e003f */
[----:B------:R-:W-:Y:S02]  /*2070*/  USEL UR6, URZ, 0x1, !UP0 ;  /* 0x000000013f067887 */ /* 0x000fe4000c000000 */
[----:B------:R-:W-:Y:S02]  /*2080*/  @UP1 UIADD3 UR4, UR41, -UR5, URZ ;  /* 0x8000000529041290 */ /* 0x000fe4000fffe03f */
[----:B------:R-:W-:Y:S02]  /*2090*/  ULOP3.LUT UR40, UR40, UR6, URZ, 0x3c, !UPT ;  /* 0x0000000628287292 */ /* 0x000fe4000f8e3c3f */
[----:B------:R-:W-:-:S03]  /*20a0*/  @UP1 ULEA.HI UR4, UR4, UR5, URZ, 0x1f ;  /* 0x0000000504041291 */ /* 0x000fc6000f8ff83f */
[----:B------:R-:W-:Y:S01]  /*20b0*/  ULDC UR5, c[0x0][0x284] ;  /* 0x0000a10000057ab9 */ /* 0x000fe20000000800 */
[----:B------:R-:W-:Y:S01]  /*20c0*/  @UP1 USHF.R.U32.HI UR4, URZ, 0x2, UR4 ;  /* 0x000000023f041899 */ /* 0x000fe20008011604 */
[----:B------:R-:W-:-:S03]  /*20d0*/  ISETP.GE.OR P0, PT, R10, UR5, P0 ;  /* 0x000000050a007c0c */ /* 0x000fc60008706670 */
[----:B------:R-:W-:-:S10]  /*20e0*/  @UP1 ULOP3.LUT UR40, UR40, 0x1, UR4, 0x78, !UPT ;  /* 0x0000000128281892 */ /* 0x000fd4000f8e7804 */
[----:B------:R-:W-:Y:S05]  /*20f0*/  @P0 BRA `(.L_x_34) ;  /* 0x0000003000c80947 */ /* 0x000fea0003800000 */
[----:B------:R-:W0:Y:S01]  /*2100*/  LDC.64 R12, c[0x0][0x5c8] ;  /* 0x00017200ff0c7b82 */ /* 0x000e220000000a00 */
[----:B------:R-:W-:Y:S01]  /*2110*/  LOP3.LUT R8, R100, 0x6, R93, 0xf8, !PT ;  /* 0x0000000664087812 */ /* 0x000fe200078ef85d */
[----:B------:R-:W-:Y:S01]  /*2120*/  ULDC.64 UR4, c[0x0][0x5d0] ;  /* 0x0001740000047ab9 */ /* 0x000fe20000000a00 */
[----:B------:R-:W-:Y:S01]  /*2130*/  SHF.R.S32.HI R11, RZ, 0x1f, R88 ;  /* 0x0000001fff0b7819 */ /* 0x000fe20000011458 */
[----:B------:R-:W-:Y:S01]  /*2140*/  IMAD.WIDE R14, R99, 0x80, R22 ;  /* 0x00000080630e7825 */ /* 0x000fe200078e0216 */
[--C-:B------:R-:W-:Y:S01]  /*2150*/  SHF.R.S32.HI R9, RZ, 0x1f, R8.reuse ;  /* 0x0000001fff097819 */ /* 0x100fe20000011408 */
[----:B------:R-:W-:Y:S02]  /*2160*/  BSSY B0, `(.L_x_34) ;  /* 0x000032b000007945 */ /* 0x000fe40003800000 */
[----:B------:R-:W-:Y:S02]  /*2170*/  IMAD R3, R11, UR4, RZ ;  /* 0x000000040b037c24 */ /* 0x000fe4000f8e02ff */
[----:B------:R-:W-:-:S04]  /*2180*/  IMAD.WIDE.U32 R4, R88, UR4, R8 ;  /* 0x0000000458047c25 */ /* 0x000fc8000f8e0008 */
[----:B------:R-:W-:Y:S01]  /*2190*/  IMAD R3, R88, UR5, R3 ;  /* 0x0000000558037c24 */ /* 0x000fe2000f8e0203 */
[----:B------:R-:W-:Y:S01]  /*21a0*/  ULDC.64 UR4, c[0x0][0x5c0] ;  /* 0x0001700000047ab9 */ /* 0x000fe20000000a00 */
[----:B------:R-:W-:Y:S02]  /*21b0*/  IMAD.IADD R106, R97, 0x1, -R10 ;  /* 0x00000001616a7824 */ /* 0x000fe400078e0a0a */
[----:B------:R-:W-:Y:S02]  /*21c0*/  IMAD.IADD R5, R5, 0x1, R3 ;  /* 0x0000000105057824 */ /* 0x000fe400078e0203 */
[-C--:B0-----:R-:W-:Y:S02]  /*21d0*/  IMAD R3, R15, R12.reuse, RZ ;  /* 0x0000000c0f037224 */ /* 0x081fe400078e02ff */
[----:B------:R-:W-:-:S04]  /*21e0*/  IMAD.WIDE.U32 R4, R14, R12, R4 ;  /* 0x0000000c0e047225 */ /* 0x000fc800078e0004 */
[----:B------:R-:W-:Y:S01]  /*21f0*/  IMAD R3, R14, R13, R3 ;  /* 0x0000000d0e037224 */ /* 0x000fe200078e0203 */
[----:B------:R-:W-:-:S04]  /*2200*/  IADD3 R4, P0, R4, UR4, RZ ;  /* 0x0000000404047c10 */ /* 0x000fc8000ff1e0ff */
[----:B------:R-:W-:Y:S01]  /*2210*/  IADD3.X R5, R5, UR5, R3, P0, !PT ;  /* 0x0000000505057c10 */ /* 0x000fe200087fe403 */
[----:B------:R-:W-:Y:S01]  /*2220*/  IMAD.IADD R3, R91, 0x1, -R100 ;  /* 0x000000015b037824 */ /* 0x000fe200078e0a64 */
[----:B-----5:R-:W-:Y:S02]  /*2230*/  ISETP.NE.AND P0, PT, R90, RZ, PT ;  /* 0x000000ff5a00720c */ /* 0x020fe40003f05270 */
[----:B------:R-:W-:-:S04]  /*2240*/  LEA R6, P1, R12, R4, 0x3 ;  /* 0x000000040c067211 */ /* 0x000fc800078218ff */
[----:B------:R-:W-:-:S07]  /*2250*/  LEA.HI.X R7, R12, R5, R13, 0x3, P1 ;  /* 0x000000050c077211 */ /* 0x000fce00008f1c0d */
[----:B------:R-:W-:Y:S05]  /*2260*/  @!P0 BRA `(.L_x_35) ;  /* 0x0000002400608947 */ /* 0x000fea0003800000 */
[----:B------:R-:W0:Y:S01]  /*2270*/  LDC.64 R102, c[0x0][0x5b0] ;  /* 0x00016c00ff667b82 */ /* 0x000e220000000a00 */
[----:B------:R-:W-:Y:S01]  /*2280*/  ULDC.64 UR4, c[0x0][0x5b8] ;  /* 0x00016e0000047ab9 */ /* 0x000fe20000000a00 */
[----:B------:R-:W-:Y:S01]  /*2290*/  ISETP.GE.AND P1, PT, R106, 0x1, PT ;  /* 0x000000016a00780c */ /* 0x000fe20003f26270 */
[----:B------:R-:W-:Y:S01]  /*22a0*/  IMAD R11, R11, UR4, RZ ;  /* 0x000000040b0b7c24 */ /* 0x000fe2000f8e02ff */
[----:B------:R-:W-:Y:S01]  /*22b0*/  BSSY B1, `(.L_x_36) ;  /* 0x000000e000017945 */ /* 0x000fe20003800000 */
[C---:B------:R-:W-:Y:S01]  /*22c0*/  IMAD.WIDE.U32 R20, R88.reuse, UR4, R8 ;  /* 0x0000000458147c25 */ /* 0x040fe2000f8e0008 */
[----:B------:R-:W-:Y:S02]  /*22d0*/  ISETP.LT.OR P2, PT, R3, 0x1, !P1 ;  /* 0x000000010300780c */ /* 0x000fe40004f41670 */
[----:B------:R-:W1:Y:S01]  /*22e0*/  LDC.64 R104, c[0x0][0x5a8] ;  /* 0x00016a00ff687b82 */ /* 0x000e620000000a00 */
[----:B------:R-:W-:Y:S02]  /*22f0*/  IMAD R11, R88, UR5, R11 ;  /* 0x00000005580b7c24 */ /* 0x000fe4000f8e020b */
[----:B------:R-:W-:-:S02]  /*2300*/  IMAD.MOV.U32 R12, RZ, RZ, R20 ;  /* 0x000000ffff0c7224 */ /* 0x000fc400078e0014 */
[----:B------:R-:W-:Y:S02]  /*2310*/  IMAD.IADD R13, R21, 0x1, R11 ;  /* 0x00000001150d7824 */ /* 0x000fe400078e020b */
[-C--:B0-----:R-:W-:Y:S02]  /*2320*/  IMAD R10, R15, R102.reuse, RZ ;  /* 0x000000660f0a7224 */ /* 0x081fe400078e02ff */
[----:B------:R-:W-:-:S04]  /*2330*/  IMAD.WIDE.U32 R8, R14, R102, R12 ;  /* 0x000000660e087225 */ /* 0x000fc800078e000c */
[----:B------:R-:W-:Y:S01]  /*2340*/  IMAD R99, R14, R103, R10 ;  /* 0x000000670e637224 */ /* 0x000fe200078e020a */
[----:B-1----:R-:W-:-:S04]  /*2350*/  IADD3 R8, P0, R8, R104, RZ ;  /* 0x0000006808087210 */ /* 0x002fc80007f1e0ff */
[----:B------:R-:W-:Y:S01]  /*2360*/  IADD3.X R9, R105, R9, R99, P0, !PT ;  /* 0x0000000969097210 */ /* 0x000fe200007fe463 */
[----:B------:R-:W-:Y:S08]  /*2370*/  @P2 BRA `(.L_x_37) ;  /* 0x0000000000042947 */ /* 0x000ff00003800000 */
[----:B------:R0:W5:Y:S02]  /*2380*/  LDG.E.U8 R98, desc[UR38][R8.64] ;  /* 0x0000002608627981 */ /* 0x000164000c1e1100 */
.L_x_37:
[----:B------:R-:W-:Y:S05]  /*2390*/  BSYNC B1 ;  /* 0x0000000000017941 */ /* 0x000fea0003800000 */
.L_x_36:
[----:B-----5:R-:W-:Y:S01]  /*23a0*/  LOP3.LUT R10, R98, 0xffff, RZ, 0xc0, !PT ;  /* 0x0000ffff620a7812 */ /* 0x020fe200078ec0ff */
[----:B------:R-:W-:Y:S01]  /*23b0*/  BSSY B1, `(.L_x_38) ;  /* 0x0000010000017945 */ /* 0x000fe20003800000 */
[----:B------:R-:W-:Y:S02]  /*23c0*/  SHF.L.U64.HI R11, R102, 0x3, R103 ;  /* 0x00000003660b7819 */ /* 0x000fe40000010267 */
[----:B------:R-:W-:Y:S01]  /*23d0*/  PRMT R15, R10, 0x8880, RZ ;  /* 0x000088800a0f7816 */ /* 0x000fe200000000ff */
[----:B------:R-:W-:Y:S01]  /*23e0*/  IMAD.SHL.U32 R10, R102, 0x8, RZ ;  /* 0x00000008660a7824 */ /* 0x000fe200078e00ff */
[----:B------:R-:W-:-:S03]  /*23f0*/  ISETP.GE.AND P0, PT, R106, 0x9, PT ;  /* 0x000000096a00780c */ /* 0x000fc60003f06270 */
[----:B------:R-:W-:Y:S02]  /*2400*/  IMAD R88, R15, R90, RZ ;  /* 0x0000005a0f587224 */ /* 0x000fe400078e02ff */
[----:B------:R-:W-:-:S04]  /*2410*/  IMAD.WIDE.U32 R10, R14, R102, R10 ;  /* 0x000000660e0a7225 */ /* 0x000fc800078e000a */
[----:B------:R-:W-:Y:S01]  /*2420*/  @!P2 IMAD R15, R24, R89, R88 ;  /* 0x00000059180fa224 */ /* 0x000fe200078e0258 */
[----:B------:R-:W-:Y:S01]  /*2430*/  IADD3 R10, P3, P4, R20, R104, R10 ;  /* 0x00000068140a7210 */ /* 0x000fe20007c7e00a */
[----:B------:R-:W-:-:S03]  /*2440*/  IMAD.IADD R14, R99, 0x1, R11 ;  /* 0x00000001630e7824 */ /* 0x000fc600078e020b */
[----:B------:R1:W-:Y:S01]  /*2450*/  @!P2 STG.E.U8 desc[UR38][R4.64], R15 ;  /* 0x0000000f0400a986 */ /* 0x0003e2000c101126 */
[----:B------:R-:W-:-:S13]  /*2460*/  ISETP.LT.OR P2, PT, R3, 0x2, !P1 ;  /* 0x000000020300780c */ /* 0x000fda0004f41670 */
[----:B-1----:R-:W-:Y:S05]  /*2470*/  @P2 BRA `(.L_x_39) ;  /* 0x00000000000c2947 */ /* 0x002fea0003800000 */
[----:B------:R-:W2:Y:S02]  /*2480*/  LDG.E.U8 R98, desc[UR38][R8.64+0x1] ;  /* 0x0000012608627981 */ /* 0x000ea4000c1e1100 */
[----:B--2---:R-:W-:-:S05]  /*2490*/  PRMT R15, R98, 0x8880, RZ ;  /* 0x00008880620f7816 */ /* 0x004fca00000000ff */
[----:B------:R-:W-:-:S07]  /*24a0*/  IMAD R88, R15, R90, RZ ;  /* 0x0000005a0f587224 */ /* 0x000fce00078e02ff */
.L_x_39:
[----:B------:R-:W-:Y:S05]  /*24b0*/  BSYNC B1 ;  /* 0x0000000000017941 */ /* 0x000fea0003800000 */
.L_x_38:
[----:B------:R-:W-:Y:S01]  /*24c0*/  IADD3.X R11, R13, R105, R14, P3, P4 ;  /* 0x000000690d0b7210 */ /* 0x000fe20001fe840e */
[----:B------:R-:W-:Y:S01]  /*24d0*/  @!P2 IMAD R25, R25, R89, R88 ;  /* 0x000000591919a224 */ /* 0x000fe200078e0258 */
[C---:B------:R-:W-:Y:S01]  /*24e0*/  ISETP.LT.OR P3, PT, R3.reuse, 0x1, !P0 ;  /* 0x000000010300780c */ /* 0x040fe20004761670 */
[----:B------:R-:W-:Y:S01]  /*24f0*/  BSSY B1, `(.L_x_40) ;  /* 0x0000008000017945 */ /* 0x000fe20003800000 */
[C---:B------:R-:W-:Y:S02]  /*2500*/  ISETP.LT.OR P4, PT, R3.reuse, 0x9, !P1 ;  /* 0x000000090300780c */ /* 0x040fe40004f81670 */
[----:B------:R1:W-:Y:S01]  /*2510*/  @!P2 STG.E.U8 desc[UR38][R4.64+0x1], R25 ;  /* 0x000001190400a986 */ /* 0x0003e2000c101126 */
[----:B------:R-:W-:-:S08]  /*2520*/  ISETP.LT.OR P2, PT, R3, 0x2, !P0 ;  /* 0x000000020300780c */ /* 0x000fd00004741670 */
[----:B------:R-:W-:Y:S05]  /*2530*/  @P3 BRA `(.L_x_41) ;  /* 0x00000000000c3947 */ /* 0x000fea0003800000 */
[----:B------:R-:W2:Y:S02]  /*2540*/  LDG.E.U8 R98, desc[UR38][R10.64] ;  /* 0x000000260a627981 */ /* 0x000ea4000c1e1100 */
[----:B--2---:R-:W-:-:S05]  /*2550*/  PRMT R13, R98, 0x8880, RZ ;  /* 0x00008880620d7816 */ /* 0x004fca00000000ff */
[----:B------:R-:W-:-:S07]  /*2560*/  IMAD R88, R13, R90, RZ ;  /* 0x0000005a0d587224 */ /* 0x000fce00078e02ff */
.L_x_41:
[----:B------:R-:W-:Y:S05]  /*2570*/  BSYNC B1 ;  /* 0x0000000000017941 */ /* 0x000fea0003800000 */
.L_x_40:
[----:B------:R-:W-:Y:S01]  /*2580*/  @!P3 IMAD R13, R26, R89, R88 ;  /* 0x000000591a0db224 */ /* 0x000fe200078e0258 */
[----:B------:R-:W-:Y:S04]  /*2590*/  BSSY B1, `(.L_x_42) ;  /* 0x0000006000017945 */ /* 0x000fe80003800000 */
[----:B------:R2:W-:Y:S01]  /*25a0*/  @!P3 STG.E.U8 desc[UR38][R6.64], R13 ;  /* 0x0000000d0600b986 */ /* 0x0005e2000c101126 */
[----:B------:R-:W-:Y:S05]  /*25b0*/  @P2 BRA `(.L_x_43) ;  /* 0x00000000000c2947 */ /* 0x000fea0003800000 */
[----:B------:R-:W2:Y:S02]  /*25c0*/  LDG.E.U8 R98, desc[UR38][R10.64+0x1] ;  /* 0x000001260a627981 */ /* 0x000ea4000c1e1100 */
[----:B--2---:R-:W-:-:S05]  /*25d0*/  PRMT R13, R98, 0x8880, RZ ;  /* 0x00008880620d7816 */ /* 0x004fca00000000ff */
[----:B------:R-:W-:-:S07]  /*25e0*/  IMAD R88, R13, R90, RZ ;  /* 0x0000005a0d587224 */ /* 0x000fce00078e02ff */
.L_x_43:
[----:B------:R-:W-:Y:S05]  /*25f0*/  BSYNC B1 ;  /* 0x0000000000017941 */ /* 0x000fea0003800000 */
.L_x_42:
[----:B------:R-:W-:Y:S01]  /*2600*/  @!P2 IMAD R27, R27, R89, R88 ;  /* 0x000000591b1ba224 */ /* 0x000fe200078e0258 */
[----:B------:R-:W-:Y:S04]  /*2610*/  BSSY B1, `(.L_x_44) ;  /* 0x0000006000017945 */ /* 0x000fe80003800000 */
[----:B------:R3:W-:Y:S01]  /*2620*/  @!P2 STG.E.U8 desc[UR38][R6.64+0x1], R27 ;  /* 0x0000011b0600a986 */ /* 0x0007e2000c101126 */
[----:B------:R-:W-:Y:S05]  /*2630*/  @P4 BRA `(.L_x_45) ;  /* 0x00000000000c4947 */ /* 0x000fea0003800000 */
[----:B------:R-:W2:Y:S02]  /*2640*/  LDG.E.U8 R98, desc[UR38][R8.64+0x8] ;  /* 0x0000082608627981 */ /* 0x000ea4000c1e1100 */
[----:B--2---:R-:W-:-:S05]  /*2650*/  PRMT R13, R98, 0x8880, RZ ;  /* 0x00008880620d7816 */ /* 0x004fca00000000ff */
[----:B------:R-:W-:-:S07]  /*2660*/  IMAD R88, R13, R90, RZ ;  /* 0x0000005a0d587224 */ /* 0x000fce00078e02ff */
.L_x_45:
[----:B------:R-:W-:Y:S05]  /*2670*/  BSYNC B1 ;  /* 0x0000000000017941 */ /* 0x000fea0003800000 */
.L_x_44:
[C---:B------:R-:W-:Y:S01]  /*2680*/  ISETP.LT.OR P2, PT, R3.reuse, 0xa, !P1 ;  /* 0x0000000a0300780c */ /* 0x040fe20004f41670 */
[----:B--2---:R-:W-:Y:S01]  /*2690*/  @!P4 IMAD R13, R28, R89, R88 ;  /* 0x000000591c0dc224 */ /* 0x004fe200078e0258 */
[----:B------:R-:W-:Y:S01]  /*26a0*/  BSSY B1, `(.L_x_46) ;  /* 0x0000008000017945 */ /* 0x000fe20003800000 */
[----:B------:R-:W-:-:S03]  /*26b0*/  ISETP.LT.OR P3, PT, R3, 0x9, !P0 ;  /* 0x000000090300780c */ /* 0x000fc60004761670 */
[----:B------:R2:W-:Y:S01]  /*26c0*/  @!P4 STG.E.U8 desc[UR38][R4.64+0x8], R13 ;  /* 0x0000080d0400c986 */ /* 0x0005e2000c101126 */
[----:B------:R-:W-:-:S06]  /*26d0*/  ISETP.LT.OR P4, PT, R3, 0xa, !P0 ;  /* 0x0000000a0300780c */ /* 0x000fcc0004781670 */
[----:B------:R-:W-:Y:S07]  /*26e0*/  @P2 BRA `(.L_x_47) ;  /* 0x00000000000c2947 */ /* 0x000fee0003800000 */
[----:B------:R-:W2:Y:S02]  /*26f0*/  LDG.E.U8 R98, desc[UR38][R8.64+0x9] ;  /* 0x0000092608627981 */ /* 0x000ea4000c1e1100 */
[----:B--2---:R-:W-:-:S05]  /*2700*/  PRMT R13, R98, 0x8880, RZ ;  /* 0x00008880620d7816 */ /* 0x004fca00000000ff */
[----:B------:R-:W-:-:S07]  /*2710*/  IMAD R88, R13, R90, RZ ;  /* 0x0000005a0d587224 */ /* 0x000fce00078e02ff */
.L_x_47:
[----:B------:R-:W-:Y:S05]  /*2720*/  BSYNC B1 ;  /* 0x0000000000017941 */ /* 0x000fea0003800000 */
.L_x_46:
[----:B------:R-:W-:Y:S01]  /*2730*/  @!P2 IMAD R29, R29, R89, R88 ;  /* 0x000000591d1da224 */ /* 0x000fe200078e0258 */
[----:B------:R-:W-:Y:S04]  /*2740*/  BSSY B1, `(.L_x_48) ;  /* 0x0000006000017945 */ /* 0x000fe80003800000 */
[----:B------:R4:W-:Y:S01]  /*2750*/  @!P2 STG.E.U8 desc[UR38][R4.64+0x9], R29 ;  /* 0x0000091d0400a986 */ /* 0x0009e2000c101126 */
[----:B------:R-:W-:Y:S05]  /*2760*/  @P3 BRA `(.L_x_49) ;  /* 0x00000000000c3947 */ /* 0x000fea0003800000 */
[----:B------:R-:W2:Y:S02]  /*2770*/  LDG.E.U8 R98, desc[UR38][R10.64+0x8] ;  /* 0x000008260a627981 */ /* 0x000ea4000c1e1100 */
[----:B--2---:R-:W-:-:S05]  /*2780*/  PRMT R13, R98, 0x8880, RZ ;  /* 0x00008880620d7816 */ /* 0x004fca00000000ff */
[----:B------:R-:W-:-:S07]  /*2790*/  IMAD R88, R13, R90, RZ ;  /* 0x0000005a0d587224 */ /* 0x000fce00078e02ff */
.L_x_49:
[----:B------:R-:W-:Y:S05]  /*27a0*/  BSYNC B1 ;  /* 0x0000000000017941 */ /* 0x000fea0003800000 */
.L_x_48:
[----:B--2---:R-:W-:Y:S01]  /*27b0*/  @!P3 IMAD R13, R30, R89, R88 ;  /* 0x000000591e0db224 */ /* 0x004fe200078e0258 */
[----:B------:R-:W-:Y:S04]  /*27c0*/  BSSY B1, `(.L_x_50) ;  /* 0x0000006000017945 */ /* 0x000fe80003800000 */
[----:B------:R2:W-:Y:S01]  /*27d0*/  @!P3 STG.E.U8 desc[UR38][R6.64+0x8], R13 ;  /* 0x0000080d0600b986 */ /* 0x0005e2000c101126 */
[----:B------:R-:W-:Y:S05]  /*27e0*/  @P4 BRA `(.L_x_51) ;  /* 0x00000000000c4947 */ /* 0x000fea0003800000 */
[----:B------:R-:W2:Y:S02]  /*27f0*/  LDG.E.U8 R98, desc[UR38][R10.64+0x9] ;  /* 0x000009260a627981 */ /* 0x000ea4000c1e1100 */
[----:B--2---:R-:W-:-:S05]  /*2800*/  PRMT R13, R98, 0x8880, RZ ;  /* 0x00008880620d7816 */ /* 0x004fca00000000ff */
[----:B------:R-:W-:-:S07]  /*2810*/  IMAD R88, R13, R90, RZ ;  /* 0x0000005a0d587224 */ /* 0x000fce00078e02ff */
.L_x_51:
[----:B------:R-:W-:Y:S05]  /*2820*/  BSYNC B1 ;  /* 0x0000000000017941 */ /* 0x000fea0003800000 */
.L_x_50:
[----:B------:R-:W-:Y:S01]  /*2830*/  ISETP.LT.OR P2, PT, R3, 0x11, !P1 ;  /* 0x000000110300780c */ /* 0x000fe20004f41670 */
[----:B------:R-:W-:Y:S01]  /*2840*/  @!P4 IMAD R31, R31, R89, R88 ;  /* 0x000000591f1fc224 */ /* 0x000fe200078e0258 */
        /* <DEDUP_REMOVED lines=8> */
.L_x_53:
[----:B------:R-:W-:Y:S05]  /*28d0*/  BSYNC B1 ;  /* 0x0000000000017941 */ /* 0x000fea0003800000 */
.L_x_52:
[----:B--2---:R-:W-:Y:S01]  /*28e0*/  @!P2 IMAD R13, R32, R89, R88 ;  /* 0x00000059200da224 */ /* 0x004fe200078e0258 */
[----:B------:R-:W-:Y:S04]  /*28f0*/  BSSY B1, `(.L_x_54) ;  /* 0x0000006000017945 */ /* 0x000fe80003800000 */
[----:B------:R2:W-:Y:S01]  /*2900*/  @!P2 STG.E.U8 desc[UR38][R4.64+0x10], R13 ;  /* 0x0000100d0400a986 */ /* 0x0005e2000c101126 */
[----:B------:R-:W-:Y:S05]  /*2910*/  @P3 BRA `(.L_x_55) ;  /* 0x00000000000c3947 */ /* 0x000fea0003800000 */
[----:B------:R-:W2:Y:S02]  /*2920*/  LDG.E.U8 R98, desc[UR38][R8.64+0x11] ;  /* 0x0000112608627981 */ /* 0x000ea4000c1e1100 */
[----:B--2---:R-:W-:-:S05]  /*2930*/  PRMT R13, R98, 0x8880, RZ ;  /* 0x00008880620d7816 */ /* 0x004fca00000000ff */
[----:B------:R-:W-:-:S07]  /*2940*/  IMAD R88, R13, R90, RZ ;  /* 0x0000005a0d587224 */ /* 0x000fce00078e02ff */
.L_x_55:
[----:B------:R-:W-:Y:S05]  /*2950*/  BSYNC B1 ;  /* 0x0000000000017941 */ /* 0x000fea0003800000 */
.L_x_54:
[----:B------:R-:W-:Y:S01]  /*2960*/  @!P3 IMAD R33, R33, R89, R88 ;  /* 0x000000592121b224 */ /* 0x000fe200078e0258 */
[----:B------:R-:W-:Y:S04]  /*2970*/  BSSY B1, `(.L_x_56) ;  /* 0x0000006000017945 */ /* 0x000fe80003800000 */
[----:B------:R0:W-:Y:S01]  /*2980*/  @!P3 STG.E.U8 desc[UR38][R4.64+0x11], R33 ;  /* 0x000011210400b986 */ /* 0x0001e2000c101126 */
[----:B------:R-:W-:Y:S05]  /*2990*/  @P4 BRA `(.L_x_57) ;  /* 0x00000000000c4947 */ /* 0x000fea0003800000 */
[----:B------:R-:W2:Y:S02]  /*29a0*/  LDG.E.U8 R98, desc[UR38][R10.64+0x10] ;  /* 0x000010260a627981 */ /* 0x000ea4000c1e1100 */
[----:B--2---:R-:W-:-:S05]  /*29b0*/  PRMT R13, R98, 0x8880, RZ ;  /* 0x00008880620d7816 */ /* 0x004fca00000000ff */
[----:B------:R-:W-:-:S07]  /*29c0*/  IMAD R88, R13, R90, RZ ;  /* 0x0000005a0d587224 */ /* 0x000fce00078e02ff */
.L_x_57:
[----:B------:R-:W-:Y:S05]  /*29d0*/  BSYNC B1 ;  /* 0x0000000000017941 */ /* 0x000fea0003800000 */
.L_x_56:
        /* <DEDUP_REMOVED lines=10> */
.L_x_59:
[----:B------:R-:W-:Y:S05]  /*2a80*/  BSYNC B1 ;  /* 0x0000000000017941 */ /* 0x000fea0003800000 */
.L_x_58:
[----:B------:R-:W-:Y:S01]  /*2a90*/  @!P2 IMAD R35, R35, R89, R88 ;  /* 0x000000592323a224 */ /* 0x000fe200078e0258 */
[----:B------:R-:W-:Y:S04]  /*2aa0*/  BSSY B1, `(.L_x_60) ;  /* 0x0000006000017945 */ /* 0x000fe80003800000 */
[----:B------:R0:W-:Y:S01]  /*2ab0*/  @!P2 STG.E.U8 desc[UR38][R6.64+0x11], R35 ;  /* 0x000011230600a986 */ /* 0x0001e2000c101126 */
[----:B------:R-:W-:Y:S05]  /*2ac0*/  @P3 BRA `(.L_x_61) ;  /* 0x00000000000c3947 */ /* 0x000fea0003800000 */
[----:B------:R-:W2:Y:S02]  /*2ad0*/  LDG.E.U8 R98, desc[UR38][R8.64+0x18] ;  /* 0x0000182608627981 */ /* 0x000ea4000c1e1100 */
[----:B--2---:R-:W-:-:S05]  /*2ae0*/  PRMT R13, R98, 0x8880, RZ ;  /* 0x00008880620d7816 */ /* 0x004fca00000000ff */
[----:B------:R-:W-:-:S07]  /*2af0*/  IMAD R88, R13, R90, RZ ;  /* 0x0000005a0d587224 */ /* 0x000fce00078e02ff */
.L_x_61:
[----:B------:R-:W-:Y:S05]  /*2b00*/  BSYNC B1 ;  /* 0x0000000000017941 */ /* 0x000fea0003800000 */
.L_x_60:
[----:B--2---:R-:W-:Y:S01]  /*2b10*/  @!P3 IMAD R13, R36, R89, R88 ;  /* 0x00000059240db224 */ /* 0x004fe200078e0258 */
[----:B------:R-:W-:Y:S04]  /*2b20*/  BSSY B1, `(.L_x_62) ;  /* 0x0000006000017945 */ /* 0x000fe80003800000 */
[----:B------:R2:W-:Y:S01]  /*2b30*/  @!P3 STG.E.U8 desc[UR38][R4.64+0x18], R13 ;  /* 0x0000180d0400b986 */ /* 0x0005e2000c101126 */
[----:B------:R-:W-:Y:S05]  /*2b40*/  @P4 BRA `(.L_x_63) ;  /* 0x00000000000c4947 */ /* 0x000fea0003800000 */
[----:B------:R-:W2:Y:S02]  /*2b50*/  LDG.E.U8 R98, desc[UR38][R8.64+0x19] ;  /* 0x0000192608627981 */ /* 0x000ea4000c1e1100 */
[----:B--2---:R-:W-:-:S05]  /*2b60*/  PRMT R13, R98, 0x8880, RZ ;  /* 0x00008880620d7816 */ /* 0x004fca00000000ff */
[----:B------:R-:W-:-:S07]  /*2b70*/  IMAD R88, R13, R90, RZ ;  /* 0x0000005a0d587224 */ /* 0x000fce00078e02ff */
.L_x_63:
[----:B------:R-:W-:Y:S05]  /*2b80*/  BSYNC B1 ;  /* 0x0000000000017941 */ /* 0x000fea0003800000 */
.L_x_62:
        /* <DEDUP_REMOVED lines=10> */
.L_x_65:
[----:B------:R-:W-:Y:S05]  /*2c30*/  BSYNC B1 ;  /* 0x0000000000017941 */ /* 0x000fea0003800000 */
.L_x_64:
[----:B--2---:R-:W-:Y:S01]  /*2c40*/  @!P2 IMAD R13, R38, R89, R88 ;  /* 0x00000059260da224 */ /* 0x004fe200078e0258 */
[----:B------:R-:W-:Y:S04]  /*2c50*/  BSSY B1, `(.L_x_66) ;  /* 0x0000006000017945 */ /* 0x000fe80003800000 */
[----:B------:R2:W-:Y:S01]  /*2c60*/  @!P2 STG.E.U8 desc[UR38][R6.64+0x18], R13 ;  /* 0x0000180d0600a986 */ /* 0x0005e2000c101126 */
[----:B------:R-:W-:Y:S05]  /*2c70*/  @P3 BRA `(.L_x_67) ;  /* 0x00000000000c3947 */ /* 0x000fea0003800000 */
[----:B------:R-:W2:Y:S02]  /*2c80*/  LDG.E.U8 R98, desc[UR38][R10.64+0x19] ;  /* 0x000019260a627981 */ /* 0x000ea4000c1e1100 */
[----:B--2---:R-:W-:-:S05]  /*2c90*/  PRMT R13, R98, 0x8880, RZ ;  /* 0x00008880620d7816 */ /* 0x004fca00000000ff */
[----:B------:R-:W-:-:S07]  /*2ca0*/  IMAD R88, R13, R90, RZ ;  /* 0x0000005a0d587224 */ /* 0x000fce00078e02ff */
.L_x_67:
[----:B------:R-:W-:Y:S05]  /*2cb0*/  BSYNC B1 ;  /* 0x0000000000017941 */ /* 0x000fea0003800000 */
.L_x_66:
[----:B------:R-:W-:Y:S01]  /*2cc0*/  @!P3 IMAD R39, R39, R89, R88 ;  /* 0x000000592727b224 */ /* 0x000fe200078e0258 */
[----:B------:R-:W-:Y:S04]  /*2cd0*/  BSSY B1, `(.L_x_68) ;  /* 0x0000006000017945 */ /* 0x000fe80003800000 */
[----:B------:R0:W-:Y:S01]  /*2ce0*/  @!P3 STG.E.U8 desc[UR38][R6.64+0x19], R39 ;  /* 0x000019270600b986 */ /* 0x0001e2000c101126 */
[----:B------:R-:W-:Y:S05]  /*2cf0*/  @P4 BRA `(.L_x_69) ;  /* 0x00000000000c4947 */ /* 0x000fea0003800000 */
[----:B------:R-:W2:Y:S02]  /*2d00*/  LDG.E.U8 R98, desc[UR38][R8.64+0x20] ;  /* 0x0000202608627981 */ /* 0x000ea4000c1e1100 */
[----:B--2---:R-:W-:-:S05]  /*2d10*/  PRMT R13, R98, 0x8880, RZ ;  /* 0x00008880620d7816 */ /* 0x004fca00000000ff */
[----:B------:R-:W-:-:S07]  /*2d20*/  IMAD R88, R13, R90, RZ ;  /* 0x0000005a0d587224 */ /* 0x000fce00078e02ff */
.L_x_69:
[----:B------:R-:W-:Y:S05]  /*2d30*/  BSYNC B1 ;  /* 0x0000000000017941 */ /* 0x000fea0003800000 */
.L_x_68:
        /* <DEDUP_REMOVED lines=10> */
.L_x_71:
[----:B------:R-:W-:Y:S05]  /*2de0*/  BSYNC B1 ;  /* 0x0000000000017941 */ /* 0x000fea0003800000 */
.L_x_70:
[----:B------:R-:W-:Y:S01]  /*2df0*/  @!P2 IMAD R41, R41, R89, R88 ;  /* 0x000000592929a224 */ /* 0x000fe200078e0258 */
[----:B------:R-:W-:Y:S04]  /*2e00*/  BSSY B1, `(.L_x_72) ;  /* 0x0000006000017945 */ /* 0x000fe80003800000 */
[----:B------:R0:W-:Y:S01]  /*2e10*/  @!P2 STG.E.U8 desc[UR38][R4.64+0x21], R41 ;  /* 0x000021290400a986 */ /* 0x0001e2000c101126 */
[----:B------:R-:W-:Y:S05]  /*2e20*/  @P3 BRA `(.L_x_73) ;  /* 0x00000000000c3947 */ /* 0x000fea0003800000 */
[----:B------:R-:W2:Y:S02]  /*2e30*/  LDG.E.U8 R98, desc[UR38][R10.64+0x20] ;  /* 0x000020260a627981 */ /* 0x000ea4000c1e1100 */
[----:B--2---:R-:W-:-:S05]  /*2e40*/  PRMT R13, R98, 0x8880, RZ ;  /* 0x00008880620d7816 */ /* 0x004fca00000000ff */
[----:B------:R-:W-:-:S07]  /*2e50*/  IMAD R88, R13, R90, RZ ;  /* 0x0000005a0d587224 */ /* 0x000fce00078e02ff */
.L_x_73:
[----:B------:R-:W-:Y:S05]  /*2e60*/  BSYNC B1 ;  /* 0x0000000000017941 */ /* 0x000fea0003800000 */
.L_x_72:
[----:B--2---:R-:W-:Y:S01]  /*2e70*/  @!P3 IMAD R13, R42, R89, R88 ;  /* 0x000000592a0db224 */ /* 0x004fe200078e0258 */
[----:B------:R-:W-:Y:S04]  /*2e80*/  BSSY B1, `(.L_x_74) ;  /* 0x0000006000017945 */ /* 0x000fe80003800000 */
[----:B------:R2:W-:Y:S01]  /*2e90*/  @!P3 STG.E.U8 desc[UR38][R6.64+0x20], R13 ;  /* 0x0000200d0600b986 */ /* 0x0005e2000c101126 */
[----:B------:R-:W-:Y:S05]  /*2ea0*/  @P4 BRA `(.L_x_75) ;  /* 0x00000000000c4947 */ /* 0x000fea0003800000 */
[----:B------:R-:W2:Y:S02]  /*2eb0*/  LDG.E.U8 R98, desc[UR38][R10.64+0x21] ;  /* 0x000021260a627981 */ /* 0x000ea4000c1e1100 */
[----:B--2---:R-:W-:-:S05]  /*2ec0*/  PRMT R13, R98, 0x8880, RZ ;  /* 0x00008880620d7816 */ /* 0x004fca00000000ff */
[----:B------:R-:W-:-:S07]  /*2ed0*/  IMAD R88, R13, R90, RZ ;  /* 0x0000005a0d587224 */ /* 0x000fce00078e02ff */
.L_x_75:
[----:B------:R-:W-:Y:S05]  /*2ee0*/  BSYNC B1 ;  /* 0x0000000000017941 */ /* 0x000fea0003800000 */
.L_x_74:
        /* <DEDUP_REMOVED lines=10> */
.L_x_77:
[----:B------:R-:W-:Y:S05]  /*2f90*/  BSYNC B1 ;  /* 0x0000000000017941 */ /* 0x000fea0003800000 */
.L_x_76:
[----:B--2---:R-:W-:Y:S01]  /*2fa0*/  @!P2 IMAD R13, R44, R89, R88 ;  /* 0x000000592c0da224 */ /* 0x004fe200078e0258 */
[----:B------:R-:W-:Y:S04]  /*2fb0*/  BSSY B1, `(.L_x_78) ;  /* 0x0000006000017945 */ /* 0x000fe80003800000 */
[----:B------:R2:W-:Y:S01]  /*2fc0*/  @!P2 STG.E.U8 desc[UR38][R4.64+0x28], R13 ;  /* 0x0000280d0400a986 */ /* 0x0005e2000c101126 */
[----:B------:R-:W-:Y:S05]  /*2fd0*/  @P3 BRA `(.L_x_79) ;  /* 0x00000000000c3947 */ /* 0x000fea0003800000 */
[----:B------:R-:W2:Y:S02]  /*2fe0*/  LDG.E.U8 R98, desc[UR38][R8.64+0x29] ;  /* 0x0000292608627981 */ /* 0x000ea4000c1e1100 */
[----:B--2---:R-:W-:-:S05]  /*2ff0*/  PRMT R13, R98, 0x8880, RZ ;  /* 0x00008880620d7816 */ /* 0x004fca00000000ff */
[----:B------:R-:W-:-:S07]  /*3000*/  IMAD R88, R13, R90, RZ ;  /* 0x0000005a0d587224 */ /* 0x000fce00078e02ff */
.L_x_79:
[----:B------:R-:W-:Y:S05]  /*3010*/  BSYNC B1 ;  /* 0x0000000000017941 */ /* 0x000fea0003800000 */
.L_x_78:
[----:B------:R-:W-:Y:S01]  /*3020*/  @!P3 IMAD R45, R45, R89, R88 ;  /* 0x000000592d2db224 */ /* 0x000fe200078e0258 */
[----:B------:R-:W-:Y:S04]  /*3030*/  BSSY B1, `(.L_x_80) ;  /* 0x0000006000017945 */ /* 0x000fe80003800000 */
[----:B------:R0:W-:Y:S01]  /*3040*/  @!P3 STG.E.U8 desc[UR38][R4.64+0x29], R45 ;  /* 0x0000292d0400b986 */ /* 0x0001e2000c101126 */
[----:B------:R-:W-:Y:S05]  /*3050*/  @P4 BRA `(.L_x_81) ;  /* 0x00000000000c4947 */ /* 0x000fea0003800000 */
[----:B------:R-:W2:Y:S02]  /*3060*/  LDG.E.U8 R98, desc[UR38][R10.64+0x28] ;  /* 0x000028260a627981 */ /* 0x000ea4000c1e1100 */
[----:B--2---:R-:W-:-:S05]  /*3070*/  PRMT R13, R98, 0x8880, RZ ;  /* 0x00008880620d7816 */ /* 0x004fca00000000ff */
[----:B------:R-:W-:-:S07]  /*3080*/  IMAD R88, R13, R90, RZ ;  /* 0x0000005a0d587224 */ /* 0x000fce00078e02ff */
.L_x_81:
[----:B------:R-:W-:Y:S05]  /*3090*/  BSYNC B1 ;  /* 0x0000000000017941 */ /* 0x000fea0003800000 */
.L_x_80:
        /* <DEDUP_REMOVED lines=10> */
.L_x_83:
[----:B------:R-:W-:Y:S05]  /*3140*/  BSYNC B1 ;  /* 0x0000000000017941 */ /* 0x000fea0003800000 */
.L_x_82:
[----:B------:R-:W-:Y:S01]  /*3150*/  @!P2 IMAD R47, R47, R89, R88 ;  /* 0x000000592f2fa224 */ /* 0x000fe200078e0258 */
[----:B------:R-:W-:Y:S04]  /*3160*/  BSSY B1, `(.L_x_84) ;  /* 0x0000006000017945 */ /* 0x000fe80003800000 */
[----:B------:R0:W-:Y:S01]  /*3170*/  @!P2 STG.E.U8 desc[UR38][R6.64+0x29], R47 ;  /* 0x0000292f0600a986 */ /* 0x0001e2000c101126 */
[----:B------:R-:W-:Y:S05]  /*3180*/  @P3 BRA `(.L_x_85) ;  /* 0x00000000000c3947 */ /* 0x000fea0003800000 */
[----:B------:R-:W2:Y:S02]  /*3190*/  LDG.E.U8 R98, desc[UR38][R8.64+0x30] ;  /* 0x0000302608627981 */ /* 0x000ea4000c1e1100 */
[----:B--2---:R-:W-:-:S05]  /*31a0*/  PRMT R13, R98, 0x8880, RZ ;  /* 0x00008880620d7816 */ /* 0x004fca00000000ff */
[----:B------:R-:W-:-:S07]  /*31b0*/  IMAD R88, R13, R90, RZ ;  /* 0x0000005a0d587224 */ /* 0x000fce00078e02ff */
.L_x_85:
[----:B------:R-:W-:Y:S05]  /*31c0*/  BSYNC B1 ;  /* 0x0000000000017941 */ /* 0x000fea0003800000 */
.L_x_84:
[----:B--2---:R-:W-:Y:S01]  /*31d0*/  @!P3 IMAD R13, R48, R89, R88 ;  /* 0x00000059300db224 */ /* 0x004fe200078e0258 */
[----:B------:R-:W-:Y:S04]  /*31e0*/  BSSY B1, `(.L_x_86) ;  /* 0x0000006000017945 */ /* 0x000fe80003800000 */
[----:B------:R2:W-:Y:S01]  /*31f0*/  @!P3 STG.E.U8 desc[UR38][R4.64+0x30], R13 ;  /* 0x0000300d0400b986 */ /* 0x0005e2000c101126 */
[----:B------:R-:W-:Y:S05]  /*3200*/  @P4 BRA `(.L_x_87) ;  /* 0x00000000000c4947 */ /* 0x000fea0003800000 */
[----:B------:R-:W2:Y:S02]  /*3210*/  LDG.E.U8 R98, desc[UR38][R8.64+0x31] ;  /* 0x0000312608627981 */ /* 0x000ea4000c1e1100 */
[----:B--2---:R-:W-:-:S05]  /*3220*/  PRMT R13, R98, 0x8880, RZ ;  /* 0x00008880620d7816 */ /* 0x004fca00000000ff */
[----:B------:R-:W-:-:S07]  /*3230*/  IMAD R88, R13, R90, RZ ;  /* 0x0000005a0d587224 */ /* 0x000fce00078e02ff */
.L_x_87:
[----:B------:R-:W-:Y:S05]  /*3240*/  BSYNC B1 ;  /* 0x0000000000017941 */ /* 0x000fea0003800000 */
.L_x_86:
        /* <DEDUP_REMOVED lines=10> */
.L_x_89:
[----:B------:R-:W-:Y:S05]  /*32f0*/  BSYNC B1 ;  /* 0x0000000000017941 */ /* 0x000fea0003800000 */
.L_x_88:
[----:B--2---:R-:W-:Y:S01]  /*3300*/  @!P2 IMAD R13, R50, R89, R88 ;  /* 0x00000059320da224 */ /* 0x004fe200078e0258 */
[----:B------:R-:W-:Y:S04]  /*3310*/  BSSY B1, `(.L_x_90) ;  /* 0x0000006000017945 */ /* 0x000fe80003800000 */
[----:B------:R2:W-:Y:S01]  /*3320*/  @!P2 STG.E.U8 desc[UR38][R6.64+0x30], R13 ;  /* 0x0000300d0600a986 */ /* 0x0005e2000c101126 */
[----:B------:R-:W-:Y:S05]  /*3330*/  @P3 BRA `(.L_x_91) ;  /* 0x00000000000c3947 */ /* 0x000fea0003800000 */
[----:B------:R-:W2:Y:S02]  /*3340*/  LDG.E.U8 R98, desc[UR38][R10.64+0x31] ;  /* 0x000031260a627981 */ /* 0x000ea4000c1e1100 */
[----:B--2---:R-:W-:-:S05]  /*3350*/  PRMT R13, R98, 0x8880, RZ ;  /* 0x00008880620d7816 */ /* 0x004fca00000000ff */
[----:B------:R-:W-:-:S07]  /*3360*/  IMAD R88, R13, R90, RZ ;  /* 0x0000005a0d587224 */ /* 0x000fce00078e02ff */
.L_x_91:
[----:B------:R-:W-:Y:S05]  /*3370*/  BSYNC B1 ;  /* 0x0000000000017941 */ /* 0x000fea0003800000 */
.L_x_90:
[----:B------:R-:W-:Y:S01]  /*3380*/  @!P3 IMAD R51, R51, R89, R88 ;  /* 0x000000593333b224 */ /* 0x000fe200078e0258 */
[----:B------:R-:W-:Y:S04]  /*3390*/  BSSY B1, `(.L_x_92) ;  /* 0x0000006000017945 */ /* 0x000fe80003800000 */
[----:B------:R0:W-:Y:S01]  /*33a0*/  @!P3 STG.E.U8 desc[UR38][R6.64+0x31], R51 ;  /* 0x000031330600b986 */ /* 0x0001e2000c101126 */
[----:B------:R-:W-:Y:S05]  /*33b0*/  @P4 BRA `(.L_x_93) ;  /* 0x00000000000c4947 */ /* 0x000fea0003800000 */
[----:B------:R-:W2:Y:S02]  /*33c0*/  LDG.E.U8 R98, desc[UR38][R8.64+0x38] ;  /* 0x0000382608627981 */ /* 0x000ea4000c1e1100 */
[----:B--2---:R-:W-:-:S05]  /*33d0*/  PRMT R13, R98, 0x8880, RZ ;  /* 0x00008880620d7816 */ /* 0x004fca00000000ff */
[----:B------:R-:W-:-:S07]  /*33e0*/  IMAD R88, R13, R90, RZ ;  /* 0x0000005a0d587224 */ /* 0x000fce00078e02ff */
.L_x_93:
[----:B------:R-:W-:Y:S05]  /*33f0*/  BSYNC B1 ;  /* 0x0000000000017941 */ /* 0x000fea0003800000 */
.L_x_92:
        /* <DEDUP_REMOVED lines=10> */
.L_x_95:
[----:B------:R-:W-:Y:S05]  /*34a0*/  BSYNC B1 ;  /* 0x0000000000017941 */ /* 0x000fea0003800000 */
.L_x_94:
[----:B------:R-:W-:Y:S01]  /*34b0*/  @!P2 IMAD R53, R53, R89, R88 ;  /* 0x000000593535a224 */ /* 0x000fe200078e0258 */
[----:B------:R-:W-:Y:S04]  /*34c0*/  BSSY B1, `(.L_x_96) ;  /* 0x0000006000017945 */ /* 0x000fe80003800000 */
[----:B------:R0:W-:Y:S01]  /*34d0*/  @!P2 STG.E.U8 desc[UR38][R4.64+0x39], R53 ;  /* 0x000039350400a986 */ /* 0x0001e2000c101126 */
[----:B------:R-:W-:Y:S05]  /*34e0*/  @P3 BRA `(.L_x_97) ;  /* 0x00000000000c3947 */ /* 0x000fea0003800000 */
[----:B------:R-:W2:Y:S02]  /*34f0*/  LDG.E.U8 R98, desc[UR38][R10.64+0x38] ;  /* 0x000038260a627981 */ /* 0x000ea4000c1e1100 */
[----:B--2---:R-:W-:-:S05]  /*3500*/  PRMT R13, R98, 0x8880, RZ ;  /* 0x00008880620d7816 */ /* 0x004fca00000000ff */
[----:B------:R-:W-:-:S07]  /*3510*/  IMAD R88, R13, R90, RZ ;  /* 0x0000005a0d587224 */ /* 0x000fce00078e02ff */
.L_x_97:
[----:B------:R-:W-:Y:S05]  /*3520*/  BSYNC B1 ;  /* 0x0000000000017941 */ /* 0x000fea0003800000 */
.L_x_96:
[----:B--2---:R-:W-:Y:S01]  /*3530*/  @!P3 IMAD R13, R54, R89, R88 ;  /* 0x00000059360db224 */ /* 0x004fe200078e0258 */
[----:B------:R-:W-:Y:S04]  /*3540*/  BSSY B1, `(.L_x_98) ;  /* 0x0000006000017945 */ /* 0x000fe80003800000 */
[----:B------:R2:W-:Y:S01]  /*3550*/  @!P3 STG.E.U8 desc[UR38][R6.64+0x38], R13 ;  /* 0x0000380d0600b986 */ /* 0x0005e2000c101126 */
[----:B------:R-:W-:Y:S05]  /*3560*/  @P4 BRA `(.L_x_99) ;  /* 0x00000000000c4947 */ /* 0x000fea0003800000 */
[----:B------:R-:W2:Y:S02]  /*3570*/  LDG.E.U8 R98, desc[UR38][R10.64+0x39] ;  /* 0x000039260a627981 */ /* 0x000ea4000c1e1100 */
[----:B--2---:R-:W-:-:S05]  /*3580*/  PRMT R13, R98, 0x8880, RZ ;  /* 0x00008880620d7816 */ /* 0x004fca00000000ff */
[----:B------:R-:W-:-:S07]  /*3590*/  IMAD R88, R13, R90, RZ ;  /* 0x0000005a0d587224 */ /* 0x000fce00078e02ff */
.L_x_99:
[----:B------:R-:W-:Y:S05]  /*35a0*/  BSYNC B1 ;  /* 0x0000000000017941 */ /* 0x000fea0003800000 */
.L_x_98:
        /* <DEDUP_REMOVED lines=10> */
.L_x_101:
[----:B------:R-:W-:Y:S05]  /*3650*/  BSYNC B1 ;  /* 0x0000000000017941 */ /* 0x000fea0003800000 */
.L_x_100:
[----:B--2---:R-:W-:Y:S01]  /*3660*/  @!P2 IMAD R13, R56, R89, R88 ;  /* 0x00000059380da224 */ /* 0x004fe200078e0258 */
[----:B------:R-:W-:Y:S04]  /*3670*/  BSSY B1, `(.L_x_102) ;  /* 0x0000006000017945 */ /* 0x000fe80003800000 */
[----:B------:R2:W-:Y:S01]  /*3680*/  @!P2 STG.E.U8 desc[UR38][R4.64+0x40], R13 ;  /* 0x0000400d0400a986 */ /* 0x0005e2000c101126 */
[----:B------:R-:W-:Y:S05]  /*3690*/  @P3 BRA `(.L_x_103) ;  /* 0x00000000000c3947 */ /* 0x000fea0003800000 */
[----:B------:R-:W2:Y:S02]  /*36a0*/  LDG.E.U8 R98, desc[UR38][R8.64+0x41] ;  /* 0x0000412608627981 */ /* 0x000ea4000c1e1100 */
[----:B--2---:R-:W-:-:S05]  /*36b0*/  PRMT R13, R98, 0x8880, RZ ;  /* 0x00008880620d7816 */ /* 0x004fca00000000ff */
[----:B------:R-:W-:-:S07]  /*36c0*/  IMAD R88, R13, R90, RZ ;  /* 0x0000005a0d587224 */ /* 0x000fce00078e02ff */
.L_x_103:
[----:B------:R-:W-:Y:S05]  /*36d0*/  BSYNC B1 ;  /* 0x0000000000017941 */ /* 0x000fea0003800000 */
.L_x_102:
[----:B------:R-:W-:Y:S01]  /*36e0*/  @!P3 IMAD R57, R57, R89, R88 ;  /* 0x000000593939b224 */ /* 0x000fe200078e0258 */
[----:B------:R-:W-:Y:S04]  /*36f0*/  BSSY B1, `(.L_x_104) ;  /* 0x0000006000017945 */ /* 0x000fe80003800000 */
[----:B------:R0:W-:Y:S01]  /*3700*/  @!P3 STG.E.U8 desc[UR38][R4.64+0x41], R57 ;  /* 0x000041390400b986 */ /* 0x0001e2000c101126 */
[----:B------:R-:W-:Y:S05]  /*3710*/  @P4 BRA `(.L_x_105) ;  /* 0x00000000000c4947 */ /* 0x000fea0003800000 */
[----:B------:R-:W2:Y:S02]  /*3720*/  LDG.E.U8 R98, desc[UR38][R10.64+0x40] ;  /* 0x000040260a627981 */ /* 0x000ea4000c1e1100 */
[----:B--2---:R-:W-:-:S05]  /*3730*/  PRMT R13, R98, 0x8880, RZ ;  /* 0x00008880620d7816 */ /* 0x004fca00000000ff */
[----:B------:R-:W-:-:S07]  /*3740*/  IMAD R88, R13, R90, RZ ;  /* 0x0000005a0d587224 */ /* 0x000fce00078e02ff */
.L_x_105:
[----:B------:R-:W-:Y:S05]  /*3750*/  BSYNC B1 ;  /* 0x0000000000017941 */ /* 0x000fea0003800000 */
.L_x_104:
        /* <DEDUP_REMOVED lines=10> */
.L_x_107:
[----:B------:R-:W-:Y:S05]  /*3800*/  BSYNC B1 ;  /* 0x0000000000017941 */ /* 0x000fea0003800000 */
.L_x_106:
[----:B------:R-:W-:Y:S01]  /*3810*/  @!P2 IMAD R59, R59, R89, R88 ;  /* 0x000000593b3ba224 */ /* 0x000fe200078e0258 */
[----:B------:R-:W-:Y:S04]  /*3820*/  BSSY B1, `(.L_x_108) ;  /* 0x0000006000017945 */ /* 0x000fe80003800000 */
[----:B------:R0:W-:Y:S01]  /*3830*/  @!P2 STG.E.U8 desc[UR38][R6.64+0x41], R59 ;  /* 0x0000413b0600a986 */ /* 0x0001e2000c101126 */
[----:B------:R-:W-:Y:S05]  /*3840*/  @P3 BRA `(.L_x_109) ;  /* 0x00000000000c3947 */ /* 0x000fea0003800000 */
[----:B------:R-:W2:Y:S02]  /*3850*/  LDG.E.U8 R98, desc[UR38][R8.64+0x48] ;  /* 0x0000482608627981 */ /* 0x000ea4000c1e1100 */
[----:B--2---:R-:W-:-:S05]  /*3860*/  PRMT R13, R98, 0x8880, RZ ;  /* 0x00008880620d7816 */ /* 0x004fca00000000ff */
[----:B------:R-:W-:-:S07]  /*3870*/  IMAD R88, R13, R90, RZ ;  /* 0x0000005a0d587224 */ /* 0x000fce00078e02ff */
.L_x_109:
[----:B------:R-:W-:Y:S05]  /*3880*/  BSYNC B1 ;  /* 0x0000000000017941 */ /* 0x000fea0003800000 */
.L_x_108:
[----:B--2---:R-:W-:Y:S01]  /*3890*/  @!P3 IMAD R13, R60, R89, R88 ;  /* 0x000000593c0db224 */ /* 0x004fe200078e0258 */
[----:B------:R-:W-:Y:S04]  /*38a0*/  BSSY B1, `(.L_x_110) ;  /* 0x0000006000017945 */ /* 0x000fe80003800000 */
[----:B------:R2:W-:Y:S01]  /*38b0*/  @!P3 STG.E.U8 desc[UR38][R4.64+0x48], R13 ;  /* 0x0000480d0400b986 */ /* 0x0005e2000c101126 */
[----:B------:R-:W-:Y:S05]  /*38c0*/  @P4 BRA `(.L_x_111) ;  /* 0x00000000000c4947 */ /* 0x000fea0003800000 */
[----:B------:R-:W2:Y:S02]  /*38d0*/  LDG.E.U8 R98, desc[UR38][R8.64+0x49] ;  /* 0x0000492608627981 */ /* 0x000ea4000c1e1100 */
[----:B--2---:R-:W-:-:S05]  /*38e0*/  PRMT R13, R98, 0x8880, RZ ;  /* 0x00008880620d7816 */ /* 0x004fca00000000ff */
[----:B------:R-:W-:-:S07]  /*38f0*/  IMAD R88, R13, R90, RZ ;  /* 0x0000005a0d587224 */ /* 0x000fce00078e02ff */
.L_x_111:
[----:B------:R-:W-:Y:S05]  /*3900*/  BSYNC B1 ;  /* 0x0000000000017941 */ /* 0x000fea0003800000 */
.L_x_110:
        /* <DEDUP_REMOVED lines=10> */
.L_x_113:
[----:B------:R-:W-:Y:S05]  /*39b0*/  BSYNC B1 ;  /* 0x0000000000017941 */ /* 0x000fea0003800000 */
.L_x_112:
[----:B--2---:R-:W-:Y:S01]  /*39c0*/  @!P2 IMAD R13, R62, R89, R88 ;  /* 0x000000593e0da224 */ /* 0x004fe200078e0258 */
[----:B------:R-:W-:Y:S04]  /*39d0*/  BSSY B1, `(.L_x_114) ;  /* 0x0000006000017945 */ /* 0x000fe80003800000 */
[----:B------:R2:W-:Y:S01]  /*39e0*/  @!P2 STG.E.U8 desc[UR38][R6.64+0x48], R13 ;  /* 0x0000480d0600a986 */ /* 0x0005e2000c101126 */
[----:B------:R-:W-:Y:S05]  /*39f0*/  @P3 BRA `(.L_x_115) ;  /* 0x00000000000c3947 */ /* 0x000fea0003800000 */
[----:B------:R-:W2:Y:S02]  /*3a00*/  LDG.E.U8 R98, desc[UR38][R10.64+0x49] ;  /* 0x000049260a627981 */ /* 0x000ea4000c1e1100 */
[----:B--2---:R-:W-:-:S05]  /*3a10*/  PRMT R13, R98, 0x8880, RZ ;  /* 0x00008880620d7816 */ /* 0x004fca00000000ff */
[----:B------:R-:W-:-:S07]  /*3a20*/  IMAD R88, R13, R90, RZ ;  /* 0x0000005a0d587224 */ /* 0x000fce00078e02ff */
.L_x_115:
[----:B------:R-:W-:Y:S05]  /*3a30*/  BSYNC B1 ;  /* 0x0000000000017941 */ /* 0x000fea0003800000 */
.L_x_114:
[----:B------:R-:W-:Y:S01]  /*3a40*/  @!P3 IMAD R63, R63, R89, R88 ;  /* 0x000000593f3fb224 */ /* 0x000fe200078e0258 */
[----:B------:R-:W-:Y:S04]  /*3a50*/  BSSY B1, `(.L_x_116) ;  /* 0x0000006000017945 */ /* 0x000fe80003800000 */
[----:B------:R0:W-:Y:S01]  /*3a60*/  @!P3 STG.E.U8 desc[UR38][R6.64+0x49], R63 ;  /* 0x0000493f0600b986 */ /* 0x0001e2000c101126 */
[----:B------:R-:W-:Y:S05]  /*3a70*/  @P4 BRA `(.L_x_117) ;  /* 0x00000000000c4947 */ /* 0x000fea0003800000 */
[----:B------:R-:W2:Y:S02]  /*3a80*/  LDG.E.U8 R98, desc[UR38][R8.64+0x50] ;  /* 0x0000502608627981 */ /* 0x000ea4000c1e1100 */
[----:B--2---:R-:W-:-:S05]  /*3a90*/  PRMT R13, R98, 0x8880, RZ ;  /* 0x00008880620d7816 */ /* 0x004fca00000000ff */
[----:B------:R-:W-:-:S07]  /*3aa0*/  IMAD R88, R13, R90, RZ ;  /* 0x0000005a0d587224 */ /* 0x000fce00078e02ff */
.L_x_117:
[----:B------:R-:W-:Y:S05]  /*3ab0*/  BSYNC B1 ;  /* 0x0000000000017941 */ /* 0x000fea0003800000 */
.L_x_116:
        /* <DEDUP_REMOVED lines=10> */
.L_x_119:
[----:B------:R-:W-:Y:S05]  /*3b60*/  BSYNC B1 ;  /* 0x0000000000017941 */ /* 0x000fea0003800000 */
.L_x_118:
[----:B------:R-:W-:Y:S01]  /*3b70*/  @!P2 IMAD R65, R65, R89, R88 ;  /* 0x000000594141a224 */ /* 0x000fe200078e0258 */
[----:B------:R-:W-:Y:S04]  /*3b80*/  BSSY B1, `(.L_x_120) ;  /* 0x0000006000017945 */ /* 0x000fe80003800000 */
[----:B------:R0:W-:Y:S01]  /*3b90*/  @!P2 STG.E.U8 desc[UR38][R4.64+0x51], R65 ;  /* 0x000051410400a986 */ /* 0x0001e2000c101126 */
[----:B------:R-:W-:Y:S05]  /*3ba0*/  @P3 BRA `(.L_x_121) ;  /* 0x00000000000c3947 */ /* 0x000fea0003800000 */
[----:B------:R-:W2:Y:S02]  /*3bb0*/  LDG.E.U8 R98, desc[UR38][R10.64+0x50] ;  /* 0x000050260a627981 */ /* 0x000ea4000c1e1100 */
[----:B--2---:R-:W-:-:S05]  /*3bc0*/  PRMT R13, R98, 0x8880, RZ ;  /* 0x00008880620d7816 */ /* 0x004fca00000000ff */
[----:B------:R-:W-:-:S07]  /*3bd0*/  IMAD R88, R13, R90, RZ ;  /* 0x0000005a0d587224 */ /* 0x000fce00078e02ff */
.L_x_121:
[----:B------:R-:W-:Y:S05]  /*3be0*/  BSYNC B1 ;  /* 0x0000000000017941 */ /* 0x000fea0003800000 */
.L_x_120:
[----:B--2---:R-:W-:Y:S01]  /*3bf0*/  @!P3 IMAD R13, R66, R89, R88 ;  /* 0x00000059420db224 */ /* 0x004fe200078e0258 */
[----:B------:R-:W-:Y:S04]  /*3c00*/  BSSY B1, `(.L_x_122) ;  /* 0x0000006000017945 */ /* 0x000fe80003800000 */
[----:B------:R2:W-:Y:S01]  /*3c10*/  @!P3 STG.E.U8 desc[UR38][R6.64+0x50], R13 ;  /* 0x0000500d0600b986 */ /* 0x0005e2000c101126 */
[----:B------:R-:W-:Y:S05]  /*3c20*/  @P4 BRA `(.L_x_123) ;  /* 0x00000000000c4947 */ /* 0x000fea0003800000 */
[----:B------:R-:W2:Y:S02]  /*3c30*/  LDG.E.U8 R98, desc[UR38][R10.64+0x51] ;  /* 0x000051260a627981 */ /* 0x000ea4000c1e1100 */
[----:B--2---:R-:W-:-:S05]  /*3c40*/  PRMT R13, R98, 0x8880, RZ ;  /* 0x00008880620d7816 */ /* 0x004fca00000000ff */
[----:B------:R-:W-:-:S07]  /*3c50*/  IMAD R88, R13, R90, RZ ;  /* 0x0000005a0d587224 */ /* 0x000fce00078e02ff */
.L_x_123:
[----:B------:R-:W-:Y:S05]  /*3c60*/  BSYNC B1 ;  /* 0x0000000000017941 */ /* 0x000fea0003800000 */
.L_x_122:
        /* <DEDUP_REMOVED lines=10> */
.L_x_125:
[----:B------:R-:W-:Y:S05]  /*3d10*/  BSYNC B1 ;  /* 0x0000000000017941 */ /* 0x000fea0003800000 */
.L_x_124:
[----:B--2---:R-:W-:Y:S01]  /*3d20*/  @!P2 IMAD R13, R68, R89, R88 ;  /* 0x00000059440da224 */ /* 0x004fe200078e0258 */
[----:B------:R-:W-:Y:S04]  /*3d30*/  BSSY B1, `(.L_x_126) ;  /* 0x0000006000017945 */ /* 0x000fe80003800000 */
[----:B------:R2:W-:Y:S01]  /*3d40*/  @!P2 STG.E.U8 desc[UR38][R4.64+0x58], R13 ;  /* 0x0000580d0400a986 */ /* 0x0005e2000c101126 */
[----:B------:R-:W-:Y:S05]  /*3d50*/  @P3 BRA `(.L_x_127) ;  /* 0x00000000000c3947 */ /* 0x000fea0003800000 */
[----:B------:R-:W2:Y:S02]  /*3d60*/  LDG.E.U8 R98, desc[UR38][R8.64+0x59] ;  /* 0x0000592608627981 */ /* 0x000ea4000c1e1100 */
[----:B--2---:R-:W-:-:S05]  /*3d70*/  PRMT R13, R98, 0x8880, RZ ;  /* 0x00008880620d7816 */ /* 0x004fca00000000ff */
[----:B------:R-:W-:-:S07]  /*3d80*/  IMAD R88, R13, R90, RZ ;  /* 0x0000005a0d587224 */ /* 0x000fce00078e02ff */
.L_x_127:
[----:B------:R-:W-:Y:S05]  /*3d90*/  BSYNC B1 ;  /* 0x0000000000017941 */ /* 0x000fea0003800000 */
.L_x_126:
[----:B------:R-:W-:Y:S01]  /*3da0*/  @!P3 IMAD R69, R69, R89, R88 ;  /* 0x000000594545b224 */ /* 0x000fe200078e0258 */
[----:B------:R-:W-:Y:S04]  /*3db0*/  BSSY B1, `(.L_x_128) ;  /* 0x0000006000017945 */ /* 0x000fe80003800000 */
[----:B------:R0:W-:Y:S01]  /*3dc0*/  @!P3 STG.E.U8 desc[UR38][R4.64+0x59], R69 ;  /* 0x000059450400b986 */ /* 0x0001e2000c101126 */
[----:B------:R-:W-:Y:S05]  /*3dd0*/  @P4 BRA `(.L_x_129) ;  /* 0x00000000000c4947 */ /* 0x000fea0003800000 */
[----:B------:R-:W2:Y:S02]  /*3de0*/  LDG.E.U8 R98, desc[UR38][R10.64+0x58] ;  /* 0x000058260a627981 */ /* 0x000ea4000c1e1100 */
[----:B--2---:R-:W-:-:S05]  /*3df0*/  PRMT R13, R98, 0x8880, RZ ;  /* 0x00008880620d7816 */ /* 0x004fca00000000ff */
[----:B------:R-:W-:-:S07]  /*3e00*/  IMAD R88, R13, R90, RZ ;  /* 0x0000005a0d587224 */ /* 0x000fce00078e02ff */
.L_x_129:
[----:B------:R-:W-:Y:S05]  /*3e10*/  BSYNC B1 ;  /* 0x0000000000017941 */ /* 0x000fea0003800000 */
.L_x_128:
        /* <DEDUP_REMOVED lines=10> */
.L_x_131:
[----:B------:R-:W-:Y:S05]  /*3ec0*/  BSYNC B1 ;  /* 0x0000000000017941 */ /* 0x000fea0003800000 */
.L_x_130:
[----:B------:R-:W-:Y:S01]  /*3ed0*/  @!P2 IMAD R71, R71, R89, R88 ;  /* 0x000000594747a224 */ /* 0x000fe200078e0258 */
[----:B------:R-:W-:Y:S04]  /*3ee0*/  BSSY B1, `(.L_x_132) ;  /* 0x0000006000017945 */ /* 0x000fe80003800000 */
[----:B------:R0:W-:Y:S01]  /*3ef0*/  @!P2 STG.E.U8 desc[UR38][R6.64+0x59], R71 ;  /* 0x000059470600a986 */ /* 0x0001e2000c101126 */
[----:B------:R-:W-:Y:S05]  /*3f00*/  @P3 BRA `(.L_x_133) ;  /* 0x00000000000c3947 */ /* 0x000fea0003800000 */
[----:B------:R-:W2:Y:S02]  /*3f10*/  LDG.E.U8 R98, desc[UR38][R8.64+0x60] ;  /* 0x0000602608627981 */ /* 0x000ea4000c1e1100 */
[----:B--2---:R-:W-:-:S05]  /*3f20*/  PRMT R13, R98, 0x8880, RZ ;  /* 0x00008880620d7816 */ /* 0x004fca00000000ff */
[----:B------:R-:W-:-:S07]  /*3f30*/  IMAD R88, R13, R90, RZ ;  /* 0x0000005a0d587224 */ /* 0x000fce00078e02ff */
.L_x_133:
[----:B------:R-:W-:Y:S05]  /*3f40*/  BSYNC B1 ;  /* 0x0000000000017941 */ /* 0x000fea0003800000 */
.L_x_132:
[----:B--2---:R-:W-:Y:S01]  /*3f50*/  @!P3 IMAD R13, R72, R89, R88 ;  /* 0x00000059480db224 */ /* 0x004fe200078e0258 */
[----:B------:R-:W-:Y:S04]  /*3f60*/  BSSY B1, `(.L_x_134) ;  /* 0x0000006000017945 */ /* 0x000fe80003800000 */
[----:B------:R2:W-:Y:S01]  /*3f70*/  @!P3 STG.E.U8 desc[UR38][R4.64+0x60], R13 ;  /* 0x0000600d0400b986 */ /* 0x0005e2000c101126 */
[----:B------:R-:W-:Y:S05]  /*3f80*/  @P4 BRA `(.L_x_135) ;  /* 0x00000000000c4947 */ /* 0x000fea0003800000 */
[----:B------:R-:W2:Y:S02]  /*3f90*/  LDG.E.U8 R98, desc[UR38][R8.64+0x61] ;  /* 0x0000612608627981 */ /* 0x000ea4000c1e1100 */
[----:B--2---:R-:W-:-:S05]  /*3fa0*/  PRMT R13, R98, 0x8880, RZ ;  /* 0x00008880620d7816 */ /* 0x004fca00000000ff */
[----:B------:R-:W-:-:S07]  /*3fb0*/  IMAD R88, R13, R90, RZ ;  /* 0x0000005a0d587224 */ /* 0x000fce00078e02ff */
.L_x_135:
[----:B------:R-:W-:Y:S05]  /*3fc0*/  BSYNC B1 ;  /* 0x0000000000017941 */ /* 0x000fea0003800000 */
.L_x_134:
        /* <DEDUP_REMOVED lines=10> */
.L_x_137:
[----:B------:R-:W-:Y:S05]  /*4070*/  BSYNC B1 ;  /* 0x0000000000017941 */ /* 0x000fea0003800000 */
.L_x_136:
[----:B--2---:R-:W-:Y:S01]  /*4080*/  @!P2 IMAD R13, R74, R89, R88 ;  /* 0x000000594a0da224 */ /* 0x004fe200078e0258 */
[----:B------:R-:W-:Y:S04]  /*4090*/  BSSY B1, `(.L_x_138) ;  /* 0x0000006000017945 */ /* 0x000fe80003800000 */
[----:B------:R2:W-:Y:S01]  /*40a0*/  @!P2 STG.E.U8 desc[UR38][R6.64+0x60], R13 ;  /* 0x0000600d0600a986 */ /* 0x0005e2000c101126 */
[----:B------:R-:W-:Y:S05]  /*40b0*/  @P3 BRA `(.L_x_139) ;  /* 0x00000000000c3947 */ /* 0x000fea0003800000 */
[----:B------:R-:W2:Y:S02]  /*40c0*/  LDG.E.U8 R98, desc[UR38][R10.64+0x61] ;  /* 0x000061260a627981 */ /* 0x000ea4000c1e1100 */
[----:B--2---:R-:W-:-:S05]  /*40d0*/  PRMT R13, R98, 0x8880, RZ ;  /* 0x00008880620d7816 */ /* 0x004fca00000000ff */
[----:B------:R-:W-:-:S07]  /*40e0*/  IMAD R88, R13, R90, RZ ;  /* 0x0000005a0d587224 */ /* 0x000fce00078e02ff */
.L_x_139:
[----:B------:R-:W-:Y:S05]  /*40f0*/  BSYNC B1 ;  /* 0x0000000000017941 */ /* 0x000fea0003800000 */
.L_x_138:
[----:B------:R-:W-:Y:S01]  /*4100*/  @!P3 IMAD R75, R75, R89, R88 ;  /* 0x000000594b4bb224 */ /* 0x000fe200078e0258 */
[----:B------:R-:W-:Y:S04]  /*4110*/  BSSY B1, `(.L_x_140) ;  /* 0x0000006000017945 */ /* 0x000fe80003800000 */
[----:B------:R0:W-:Y:S01]  /*4120*/  @!P3 STG.E.U8 desc[UR38][R6.64+0x61], R75 ;  /* 0x0000614b0600b986 */ /* 0x0001e2000c101126 */
[----:B------:R-:W-:Y:S05]  /*4130*/  @P4 BRA `(.L_x_141) ;  /* 0x00000000000c4947 */ /* 0x000fea0003800000 */
[----:B------:R-:W2:Y:S02]  /*4140*/  LDG.E.U8 R98, desc[UR38][R8.64+0x68] ;  /* 0x0000682608627981 */ /* 0x000ea4000c1e1100 */
[----:B--2---:R-:W-:-:S05]  /*4150*/  PRMT R13, R98, 0x8880, RZ ;  /* 0x00008880620d7816 */ /* 0x004fca00000000ff */
[----:B------:R-:W-:-:S07]  /*4160*/  IMAD R88, R13, R90, RZ ;  /* 0x0000005a0d587224 */ /* 0x000fce00078e02ff */
.L_x_141:
[----:B------:R-:W-:Y:S05]  /*4170*/  BSYNC B1 ;  /* 0x0000000000017941 */ /* 0x000fea0003800000 */
.L_x_140:
        /* <DEDUP_REMOVED lines=10> */
.L_x_143:
[----:B------:R-:W-:Y:S05]  /*4220*/  BSYNC B1 ;  /* 0x0000000000017941 */ /* 0x000fea0003800000 */
.L_x_142:
[----:B------:R-:W-:Y:S01]  /*4230*/  @!P2 IMAD R77, R77, R89, R88 ;  /* 0x000000594d4da224 */ /* 0x000fe200078e0258 */
[----:B------:R-:W-:Y:S04]  /*4240*/  BSSY B1, `(.L_x_144) ;  /* 0x0000006000017945 */ /* 0x000fe80003800000 */
[----:B------:R0:W-:Y:S01]  /*4250*/  @!P2 STG.E.U8 desc[UR38][R4.64+0x69], R77 ;  /* 0x0000694d0400a986 */ /* 0x0001e2000c101126 */
[----:B------:R-:W-:Y:S05]  /*4260*/  @P3 BRA `(.L_x_145) ;  /* 0x00000000000c3947 */ /* 0x000fea0003800000 */
[----:B------:R-:W2:Y:S02]  /*4270*/  LDG.E.U8 R98, desc[UR38][R10.64+0x68] ;  /* 0x000068260a627981 */ /* 0x000ea4000c1e1100 */
[----:B--2---:R-:W-:-:S05]  /*4280*/  PRMT R13, R98, 0x8880, RZ ;  /* 0x00008880620d7816 */ /* 0x004fca00000000ff */
[----:B------:R-:W-:-:S07]  /*4290*/  IMAD R88, R13, R90, RZ ;  /* 0x0000005a0d587224 */ /* 0x000fce00078e02ff */
.L_x_145:
[----:B------:R-:W-:Y:S05]  /*42a0*/  BSYNC B1 ;  /* 0x0000000000017941 */ /* 0x000fea0003800000 */
.L_x_144:
[----:B--2---:R-:W-:Y:S01]  /*42b0*/  @!P3 IMAD R13, R78, R89, R88 ;  /* 0x000000594e0db224 */ /* 0x004fe200078e0258 */
[----:B------:R-:W-:Y:S04]  /*42c0*/  BSSY B1, `(.L_x_146) ;  /* 0x0000006000017945 */ /* 0x000fe80003800000 */
[----:B------:R2:W-:Y:S01]  /*42d0*/  @!P3 STG.E.U8 desc[UR38][R6.64+0x68], R13 ;  /* 0x0000680d0600b986 */ /* 0x0005e2000c101126 */
[----:B------:R-:W-:Y:S05]  /*42e0*/  @P4 BRA `(.L_x_147) ;  /* 0x00000000000c4947 */ /* 0x000fea0003800000 */
[----:B------:R-:W2:Y:S02]  /*42f0*/  LDG.E.U8 R98, desc[UR38][R10.64+0x69] ;  /* 0x000069260a627981 */ /* 0x000ea4000c1e1100 */
[----:B--2---:R-:W-:-:S05]  /*4300*/  PRMT R13, R98, 0x8880, RZ ;  /* 0x00008880620d7816 */ /* 0x004fca00000000ff */
[----:B------:R-:W-:-:S07]  /*4310*/  IMAD R88, R13, R90, RZ ;  /* 0x0000005a0d587224 */ /* 0x000fce00078e02ff */
.L_x_147:
[----:B------:R-:W-:Y:S05]  /*4320*/  BSYNC B1 ;  /* 0x0000000000017941 */ /* 0x000fea0003800000 */
.L_x_146:
        /* <DEDUP_REMOVED lines=10> */
.L_x_149:
[----:B------:R-:W-:Y:S05]  /*43d0*/  BSYNC B1 ;  /* 0x0000000000017941 */ /* 0x000fea0003800000 */
.L_x_148:
[----:B--2---:R-:W-:Y:S01]  /*43e0*/  @!P2 IMAD R13, R80, R89, R88 ;  /* 0x00000059500da224 */ /* 0x004fe200078e0258 */
[----:B------:R-:W-:Y:S04]  /*43f0*/  BSSY B1, `(.L_x_150) ;  /* 0x0000006000017945 */ /* 0x000fe80003800000 */
[----:B------:R2:W-:Y:S01]  /*4400*/  @!P2 STG.E.U8 desc[UR38][R4.64+0x70], R13 ;  /* 0x0000700d0400a986 */ /* 0x0005e2000c101126 */
[----:B------:R-:W-:Y:S05]  /*4410*/  @P3 BRA `(.L_x_151) ;  /* 0x00000000000c3947 */ /* 0x000fea0003800000 */
[----:B------:R-:W2:Y:S02]  /*4420*/  LDG.E.U8 R98, desc[UR38][R8.64+0x71] ;  /* 0x0000712608627981 */ /* 0x000ea4000c1e1100 */
[----:B--2---:R-:W-:-:S05]  /*4430*/  PRMT R13, R98, 0x8880, RZ ;  /* 0x00008880620d7816 */ /* 0x004fca00000000ff */
[----:B------:R-:W-:-:S07]  /*4440*/  IMAD R88, R13, R90, RZ ;  /* 0x0000005a0d587224 */ /* 0x000fce00078e02ff */
.L_x_151:
[----:B------:R-:W-:Y:S05]  /*4450*/  BSYNC B1 ;  /* 0x0000000000017941 */ /* 0x000fea0003800000 */
.L_x_150:
[----:B------:R-:W-:Y:S01]  /*4460*/  @!P3 IMAD R81, R81, R89, R88 ;  /* 0x000000595151b224 */ /* 0x000fe200078e0258 */
[----:B------:R-:W-:Y:S04]  /*4470*/  BSSY B1, `(.L_x_152) ;  /* 0x0000006000017945 */ /* 0x000fe80003800000 */
[----:B------:R0:W-:Y:S01]  /*4480*/  @!P3 STG.E.U8 desc[UR38][R4.64+0x71], R81 ;  /* 0x000071510400b986 */ /* 0x0001e2000c101126 */
[----:B------:R-:W-:Y:S05]  /*4490*/  @P4 BRA `(.L_x_153) ;  /* 0x00000000000c4947 */ /* 0x000fea0003800000 */
[----:B------:R-:W2:Y:S02]  /*44a0*/  LDG.E.U8 R98, desc[UR38][R10.64+0x70] ;  /* 0x000070260a627981 */ /* 0x000ea4000c1e1100 */
[----:B--2---:R-:W-:-:S05]  /*44b0*/  PRMT R13, R98, 0x8880, RZ ;  /* 0x00008880620d7816 */ /* 0x004fca00000000ff */
[----:B------:R-:W-:-:S07]  /*44c0*/  IMAD R88, R13, R90, RZ ;  /* 0x0000005a0d587224 */ /* 0x000fce00078e02ff */
.L_x_153:
[----:B------:R-:W-:Y:S05]  /*44d0*/  BSYNC B1 ;  /* 0x0000000000017941 */ /* 0x000fea0003800000 */
.L_x_152:
[C---:B------:R-:W-:Y:S01]  /*44e0*/  ISETP.LT.OR P2, PT, R3.reuse, 0x72, !P0 ;  /* 0x000000720300780c */ /* 0x040fe20004741670 */
[----:B--2---:R-:W-:Y:S01]  /*44f0*/  @!P4 IMAD R13, R82, R89, R88 ;  /* 0x00000059520dc224 */ /* 0x004fe200078e0258 */
[----:B------:R-:W-:Y:S01]  /*4500*/  BSSY B1, `(.L_x_154) ;  /* 0x0000009000017945 */ /* 0x000fe20003800000 */
[C---:B------:R-:W-:Y:S02]  /*4510*/  ISETP.LT.OR P3, PT, R3.reuse, 0x79, !P1 ;  /* 0x000000790300780c */ /* 0x040fe40004f61670 */
[C---:B------:R-:W-:Y:S01]  /*4520*/  ISETP.LT.OR P1, PT, R3.reuse, 0x7a, !P1 ;  /* 0x0000007a0300780c */ /* 0x040fe20004f21670 */
[----:B------:R2:W-:Y:S01]  /*4530*/  @!P4 STG.E.U8 desc[UR38][R6.64+0x70], R13 ;  /* 0x0000700d0600c986 */ /* 0x0005e2000c101126 */
[----:B------:R-:W-:-:S06]  /*4540*/  ISETP.LT.OR P4, PT, R3, 0x79, !P0 ;  /* 0x000000790300780c */ /* 0x000fcc0004781670 */
[----:B------:R-:W-:Y:S07]  /*4550*/  @P2 BRA `(.L_x_155) ;  /* 0x00000000000c2947 */ /* 0x000fee0003800000 */
[----:B------:R-:W2:Y:S02]  /*4560*/  LDG.E.U8 R98, desc[UR38][R10.64+0x71] ;  /* 0x000071260a627981 */ /* 0x000ea4000c1e1100 */
[----:B--2---:R-:W-:-:S05]  /*4570*/  PRMT R13, R98, 0x8880, RZ ;  /* 0x00008880620d7816 */ /* 0x004fca00000000ff */
[----:B------:R-:W-:-:S07]  /*4580*/  IMAD R88, R13, R90, RZ ;  /* 0x0000005a0d587224 */ /* 0x000fce00078e02ff */
.L_x_155:
[----:B------:R-:W-:Y:S05]  /*4590*/  BSYNC B1 ;  /* 0x0000000000017941 */ /* 0x000fea0003800000 */
.L_x_154:
[----:B------:R-:W-:Y:S01]  /*45a0*/  @!P2 IMAD R83, R83, R89, R88 ;  /* 0x000000595353a224 */ /* 0x000fe200078e0258 */
[----:B------:R-:W-:Y:S04]  /*45b0*/  BSSY B1, `(.L_x_156) ;  /* 0x0000006000017945 */ /* 0x000fe80003800000 */
[----:B------:R0:W-:Y:S01]  /*45c0*/  @!P2 STG.E.U8 desc[UR38][R6.64+0x71], R83 ;  /* 0x000071530600a986 */ /* 0x0001e2000c101126 */
[----:B------:R-:W-:Y:S05]  /*45d0*/  @P3 BRA `(.L_x_157) ;  /* 0x00000000000c3947 */ /* 0x000fea0003800000 */
[----:B------:R-:W2:Y:S02]  /*45e0*/  LDG.E.U8 R98, desc[UR38][R8.64+0x78] ;  /* 0x0000782608627981 */ /* 0x000ea4000c1e1100 */
[----:B--2---:R-:W-:-:S05]  /*45f0*/  PRMT R13, R98, 0x8880, RZ ;  /* 0x00008880620d7816 */ /* 0x004fca00000000ff */
[----:B------:R-:W-:-:S07]  /*4600*/  IMAD R88, R13, R90, RZ ;  /* 0x0000005a0d587224 */ /* 0x000fce00078e02ff */
.L_x_157:
[----:B------:R-:W-:Y:S05]  /*4610*/  BSYNC B1 ;  /* 0x0000000000017941 */ /* 0x000fea0003800000 */
.L_x_156:
[----:B--2---:R-:W-:Y:S01]  /*4620*/  @!P3 IMAD R13, R84, R89, R88 ;  /* 0x00000059540db224 */ /* 0x004fe200078e0258 */
[----:B------:R-:W-:Y:S04]  /*4630*/  BSSY B1, `(.L_x_158) ;  /* 0x0000006000017945 */ /* 0x000fe80003800000 */
[----:B------:R2:W-:Y:S01]  /*4640*/  @!P3 STG.E.U8 desc[UR38][R4.64+0x78], R13 ;  /* 0x0000780d0400b986 */ /* 0x0005e2000c101126 */
[----:B------:R-:W-:Y:S05]  /*4650*/  @P1 BRA `(.L_x_159) ;  /* 0x00000000000c1947 */ /* 0x000fea0003800000 */
[----:B------:R-:W2:Y:S02]  /*4660*/  LDG.E.U8 R98, desc[UR38][R8.64+0x79] ;  /* 0x0000792608627981 */ /* 0x000ea4000c1e1100 */
[----:B--2---:R-:W-:-:S05]  /*4670*/  PRMT R13, R98, 0x8880, RZ ;  /* 0x00008880620d7816 */ /* 0x004fca00000000ff */
[----:B------:R-:W-:-:S07]  /*4680*/  IMAD R88, R13, R90, RZ ;  /* 0x0000005a0d587224 */ /* 0x000fce00078e02ff */
.L_x_159:
[----:B------:R-:W-:Y:S05]  /*4690*/  BSYNC B1 ;  /* 0x0000000000017941 */ /* 0x000fea0003800000 */
.L_x_158:
[----:B------:R-:W-:Y:S01]  /*46a0*/  @!P1 IMAD R85, R85, R89, R88 ;  /* 0x0000005955559224 */ /* 0x000fe200078e0258 */
[----:B------:R-:W-:Y:S04]  /*46b0*/  BSSY B1, `(.L_x_160) ;  /* 0x0000006000017945 */ /* 0x000fe80003800000 */
[----:B------:R0:W-:Y:S01]  /*46c0*/  @!P1 STG.E.U8 desc[UR38][R4.64+0x79], R85 ;  /* 0x0000795504009986 */ /* 0x0001e2000c101126 */
[----:B------:R-:W-:Y:S05]  /*46d0*/  @P4 BRA `(.L_x_161) ;  /* 0x00000000000c4947 */ /* 0x000fea0003800000 */
[----:B------:R-:W0:Y:S02]  /*46e0*/  LDG.E.U8 R98, desc[UR38][R10.64+0x78] ;  /* 0x000078260a627981 */ /* 0x000e24000c1e1100 */
[----:B012-4-:R-:W-:-:S05]  /*46f0*/  PRMT R5, R98, 0x8880, RZ ;  /* 0x0000888062057816 */ /* 0x017fca00000000ff */
[----:B------:R-:W-:-:S07]  /*4700*/  IMAD R88, R5, R90, RZ ;  /* 0x0000005a05587224 */ /* 0x000fce00078e02ff */
.L_x_161:
[----:B------:R-:W-:Y:S05]  /*4710*/  BSYNC B1 ;  /* 0x0000000000017941 */ /* 0x000fea0003800000 */
.L_x_160:
[----:B012-4-:R-:W-:Y:S01]  /*4720*/  @!P4 IMAD R5, R86, R89, R88 ;  /* 0x000000595605c224 */ /* 0x017fe200078e0258 */
[----:B------:R-:W-:Y:S01]  /*4730*/  ISETP.LT.OR P0, PT, R3, 0x7a, !P0 ;  /* 0x0000007a0300780c */ /* 0x000fe20004701670 */
[----:B------:R-:W-:Y:S03]  /*4740*/  BSSY B1, `(.L_x_162) ;  /* 0x0000006000017945 */ /* 0x000fe60003800000 */
[----:B------:R0:W-:Y:S09]  /*4750*/  @!P4 STG.E.U8 desc[UR38][R6.64+0x78], R5 ;  /* 0x000078050600c986 */ /* 0x0001f2000c101126 */
[----:B------:R-:W-:Y:S05]  /*4760*/  @P0 BRA `(.L_x_163) ;  /* 0x00000000000c0947 */ /* 0x000fea0003800000 */
[----:B------:R-:W2:Y:S02]  /*4770*/  LDG.E.U8 R98, desc[UR38][R10.64+0x79] ;  /* 0x000079260a627981 */ /* 0x000ea4000c1e1100 */
[----:B--2---:R-:W-:-:S05]  /*4780*/  PRMT R3, R98, 0x8880, RZ ;  /* 0x0000888062037816 */ /* 0x004fca00000000ff */
[----:B------:R-:W-:-:S07]  /*4790*/  IMAD R88, R3, R90, RZ ;  /* 0x0000005a03587224 */ /* 0x000fce00078e02ff */
.L_x_163:
[----:B------:R-:W-:Y:S05]  /*47a0*/  BSYNC B1 ;  /* 0x0000000000017941 */ /* 0x000fea0003800000 */
.L_x_162:
[----:B------:R-:W-:Y:S01]  /*47b0*/  IMAD R87, R87, R89, R88 ;  /* 0x0000005957577224 */ /* 0x000fe200078e0258 */
[----:B------:R-:W-:Y:S06]  /*47c0*/  @P0 BRA `(.L_x_164) ;  /* 0x0000000c00100947 */ /* 0x000fec0003800000 */
[----:B------:R1:W-:Y:S01]  /*47d0*/  STG.E.U8 desc[UR38][R6.64+0x79], R87 ;  /* 0x0000795706007986 */ /* 0x0003e2000c101126 */
[----:B------:R-:W-:Y:S05]  /*47e0*/  BRA `(.L_x_164) ;  /* 0x0000000c00087947 */ /* 0x000fea0003800000 */
.L_x_35:
[C---:B------:R-:W-:Y:S02]  /*47f0*/  ISETP.GE.AND P1, PT, R106.reuse, 0x1, PT ;  /* 0x000000016a00780c */ /* 0x040fe40003f26270 */
[----:B------:R-:W-:Y:S02]  /*4800*/  ISETP.GE.AND P0, PT, R106, 0x9, PT ;  /* 0x000000096a00780c */ /* 0x000fe40003f06270 */
[C---:B------:R-:W-:Y:S02]  /*4810*/  ISETP.LT.OR P3, PT, R3.reuse, 0x1, !P1 ;  /* 0x000000010300780c */ /* 0x040fe40004f61670 */
[C---:B------:R-:W-:Y:S02]  /*4820*/  ISETP.LT.OR P4, PT, R3.reuse, 0x2, !P1 ;  /* 0x000000020300780c */ /* 0x040fe40004f81670 */
[----:B------:R-:W-:-:S09]  /*4830*/  ISETP.LT.OR P2, PT, R3, 0x1, !P0 ;  /* 0x000000010300780c */ /* 0x000fd20004741670 */
[-C--:B------:R-:W-:Y:S02]  /*4840*/  @!P3 IMAD R9, R24, R89.reuse, RZ ;  /* 0x000000591809b224 */ /* 0x080fe400078e02ff */
[-C--:B------:R-:W-:Y:S02]  /*4850*/  @!P4 IMAD R25, R25, R89.reuse, RZ ;  /* 0x000000591919c224 */ /* 0x080fe400078e02ff */
[----:B------:R-:W-:Y:S01]  /*4860*/  @!P2 IMAD R11, R26, R89, RZ ;  /* 0x000000591a0ba224 */ /* 0x000fe200078e02ff */
[----:B------:R0:W-:Y:S01]  /*4870*/  @!P3 STG.E.U8 desc[UR38][R4.64], R9 ;  /* 0x000000090400b986 */ /* 0x0001e2000c101126 */
[----:B------:R-:W-:-:S03]  /*4880*/  ISETP.LT.OR P3, PT, R3, 0x2, !P0 ;  /* 0x000000020300780c */ /* 0x000fc60004761670 */
[----:B------:R-:W-:Y:S01]  /*4890*/  @!P4 STG.E.U8 desc[UR38][R4.64+0x1], R25 ;  /* 0x000001190400c986 */ /* 0x000fe2000c101126 */
[----:B------:R-:W-:-:S03]  /*48a0*/  ISETP.LT.OR P4, PT, R3, 0x9, !P1 ;  /* 0x000000090300780c */ /* 0x000fc60004f81670 */
[----:B------:R1:W-:Y:S01]  /*48b0*/  @!P2 STG.E.U8 desc[UR38][R6.64], R11 ;  /* 0x0000000b0600a986 */ /* 0x0003e2000c101126 */
[----:B------:R-:W-:-:S05]  /*48c0*/  ISETP.LT.OR P2, PT, R3, 0xa, !P1 ;  /* 0x0000000a0300780c */ /* 0x000fca0004f41670 */
[----:B------:R-:W-:-:S04]  /*48d0*/  @!P3 IMAD R27, R27, R89, RZ ;  /* 0x000000591b1bb224 */ /* 0x000fc800078e02ff */
[-C--:B------:R-:W-:Y:S01]  /*48e0*/  @!P4 IMAD R13, R28, R89.reuse, RZ ;  /* 0x000000591c0dc224 */ /* 0x080fe200078e02ff */
[----:B------:R-:W-:Y:S01]  /*48f0*/  @!P3 STG.E.U8 desc[UR38][R6.64+0x1], R27 ;  /* 0x0000011b0600b986 */ /* 0x000fe2000c101126 */
[----:B------:R-:W-:Y:S02]  /*4900*/  ISETP.LT.OR P3, PT, R3, 0x9, !P0 ;  /* 0x000000090300780c */ /* 0x000fe40004761670 */
[----:B------:R-:W-:Y:S01]  /*4910*/  @!P2 IMAD R29, R29, R89, RZ ;  /* 0x000000591d1da224 */ /* 0x000fe200078e02ff */
[----:B------:R2:W-:Y:S01]  /*4920*/  @!P4 STG.E.U8 desc[UR38][R4.64+0x8], R13 ;  /* 0x0000080d0400c986 */ /* 0x0005e2000c101126 */
[----:B------:R-:W-:-:S03]  /*4930*/  ISETP.LT.OR P4, PT, R3, 0xa, !P0 ;  /* 0x0000000a0300780c */ /* 0x000fc60004781670 */
[----:B------:R-:W-:Y:S01]  /*4940*/  @!P2 STG.E.U8 desc[UR38][R4.64+0x9], R29 ;  /* 0x0000091d0400a986 */ /* 0x000fe2000c101126 */
[----:B------:R-:W-:-:S05]  /*4950*/  ISETP.LT.OR P2, PT, R3, 0x11, !P1 ;  /* 0x000000110300780c */ /* 0x000fca0004f41670 */
[----:B0-----:R-:W-:-:S04]  /*4960*/  @!P3 IMAD R9, R30, R89, RZ ;  /* 0x000000591e09b224 */ /* 0x001fc800078e02ff */
[-C--:B------:R-:W-:Y:S01]  /*4970*/  @!P4 IMAD R31, R31, R89.reuse, RZ ;  /* 0x000000591f1fc224 */ /* 0x080fe200078e02ff */
[----:B------:R0:W-:Y:S01]  /*4980*/  @!P3 STG.E.U8 desc[UR38][R6.64+0x8], R9 ;  /* 0x000008090600b986 */ /* 0x0001e2000c101126 */
[C---:B------:R-:W-:Y:S02]  /*4990*/  ISETP.LT.OR P3, PT, R3.reuse, 0x12, !P1 ;  /* 0x000000120300780c */ /* 0x040fe40004f61670 */
[----:B-1----:R-:W-:Y:S01]  /*49a0*/  @!P2 IMAD R11, R32, R89, RZ ;  /* 0x00000059200ba224 */ /* 0x002fe200078e02ff */
[----:B------:R-:W-:Y:S01]  /*49b0*/  @!P4 STG.E.U8 desc[UR38][R6.64+0x9], R31 ;  /* 0x0000091f0600c986 */ /* 0x000fe2000c101126 */
[----:B------:R-:W-:-:S03]  /*49c0*/  ISETP.LT.OR P4, PT, R3, 0x11, !P0 ;  /* 0x000000110300780c */ /* 0x000fc60004781670 */
[----:B------:R1:W-:Y:S01]  /*49d0*/  @!P2 STG.E.U8 desc[UR38][R4.64+0x10], R11 ;  /* 0x0000100b0400a986 */ /* 0x0003e2000c101126 */
[----:B------:R-:W-:-:S05]  /*49e0*/  ISETP.LT.OR P2, PT, R3, 0x12, !P0 ;  /* 0x000000120300780c */ /* 0x000fca0004741670 */
[----:B------:R-:W-:-:S04]  /*49f0*/  @!P3 IMAD R33, R33, R89, RZ ;  /* 0x000000592121b224 */ /* 0x000fc800078e02ff */
[-C--:B--2---:R-:W-:Y:S01]  /*4a00*/  @!P4 IMAD R13, R34, R89.reuse, RZ ;  /* 0x00000059220dc224 */ /* 0x084fe200078e02ff */
        /* <DEDUP_REMOVED lines=138> */
[----:B------:R4:W-:Y:S01]  /*52b0*/  @!P4 STG.E.U8 desc[UR38][R6.64+0x69], R79 ;  /* 0x0000694f0600c986 */ /* 0x0009e2000c101126 */
[----:B------:R-:W-:-:S03]  /*52c0*/  ISETP.LT.OR P4, PT, R3, 0x71, !P0 ;  /* 0x000000710300780c */ /* 0x000fc60004781670 */
[----:B------:R4:W-:Y:S01]  /*52d0*/  @!P2 STG.E.U8 desc[UR38][R4.64+0x70], R11 ;  /* 0x0000700b0400a986 */ /* 0x0009e2000c101126 */
[----:B------:R-:W-:-:S05]  /*52e0*/  ISETP.LT.OR P2, PT, R3, 0x72, !P0 ;  /* 0x000000720300780c */ /* 0x000fca0004741670 */
[----:B------:R-:W-:-:S04]  /*52f0*/  @!P3 IMAD R81, R81, R89, RZ ;  /* 0x000000595151b224 */ /* 0x000fc800078e02ff */
[-C--:B--2---:R-:W-:Y:S01]  /*5300*/  @!P4 IMAD R13, R82, R89.reuse, RZ ;  /* 0x00000059520dc224 */ /* 0x084fe200078e02ff */
[----:B------:R4:W-:Y:S01]  /*5310*/  @!P3 STG.E.U8 desc[UR38][R4.64+0x71], R81 ;  /* 0x000071510400b986 */ /* 0x0009e2000c101126 */
[C---:B------:R-:W-:Y:S02]  /*5320*/  ISETP.LT.OR P3, PT, R3.reuse, 0x79, !P1 ;  /* 0x000000790300780c */ /* 0x040fe40004f61670 */
[C---:B------:R-:W-:Y:S01]  /*5330*/  ISETP.LT.OR P1, PT, R3.reuse, 0x7a, !P1 ;  /* 0x0000007a0300780c */ /* 0x040fe20004f21670 */
[----:B------:R4:W-:Y:S01]  /*5340*/  @!P4 STG.E.U8 desc[UR38][R6.64+0x70], R13 ;  /* 0x0000700d0600c986 */ /* 0x0009e2000c101126 */
[----:B------:R-:W-:Y:S01]  /*5350*/  ISETP.LT.OR P4, PT, R3, 0x79, !P0 ;  /* 0x000000790300780c */ /* 0x000fe20004781670 */
[----:B------:R-:W-:Y:S01]  /*5360*/  @!P2 IMAD R83, R83, R89, RZ ;  /* 0x000000595353a224 */ /* 0x000fe200078e02ff */
[----:B------:R-:W-:-:S04]  /*5370*/  ISETP.LT.OR P0, PT, R3, 0x7a, !P0 ;  /* 0x0000007a0300780c */ /* 0x000fc80004701670 */
[----:B------:R4:W-:Y:S03]  /*5380*/  @!P2 STG.E.U8 desc[UR38][R6.64+0x71], R83 ;  /* 0x000071530600a986 */ /* 0x0009e6000c101126 */
[-C--:B------:R-:W-:Y:S02]  /*5390*/  @!P3 IMAD R3, R84, R89.reuse, RZ ;  /* 0x000000595403b224 */ /* 0x080fe400078e02ff */
[-C--:B------:R-:W-:Y:S02]  /*53a0*/  @!P1 IMAD R85, R85, R89.reuse, RZ ;  /* 0x0000005955559224 */ /* 0x080fe400078e02ff */
[-C--:B0-----:R-:W-:Y:S01]  /*53b0*/  @!P4 IMAD R9, R86, R89.reuse, RZ ;  /* 0x000000595609c224 */ /* 0x081fe200078e02ff */
[----:B------:R4:W-:Y:S01]  /*53c0*/  @!P3 STG.E.U8 desc[UR38][R4.64+0x78], R3 ;  /* 0x000078030400b986 */ /* 0x0009e2000c101126 */
[----:B------:R-:W-:-:S03]  /*53d0*/  @!P0 IMAD R87, R87, R89, RZ ;  /* 0x0000005957578224 */ /* 0x000fc600078e02ff */
[----:B------:R4:W-:Y:S04]  /*53e0*/  @!P1 STG.E.U8 desc[UR38][R4.64+0x79], R85 ;  /* 0x0000795504009986 */ /* 0x0009e8000c101126 */
[----:B------:R4:W-:Y:S04]  /*53f0*/  @!P4 STG.E.U8 desc[UR38][R6.64+0x78], R9 ;  /* 0x000078090600c986 */ /* 0x0009e8000c101126 */
[----:B------:R4:W-:Y:S02]  /*5400*/  @!P0 STG.E.U8 desc[UR38][R6.64+0x79], R87 ;  /* 0x0000795706008986 */ /* 0x0009e4000c101126 */
.L_x_164:
[----:B------:R-:W-:Y:S05]  /*5410*/  BSYNC B0 ;  /* 0x0000000000007941 */ /* 0x000fea0003800000 */
.L_x_34:
[----:B------:R-:W-:Y:S01]  /*5420*/  IADD3 R16, P0, R16, UR36, RZ ;  /* 0x0000002410107c10 */ /* 0x000fe2000ff1e0ff */
[----:B------:R-:W-:Y:S01]  /*5430*/  ULDC.64 UR4, c[0x0][0x650] ;  /* 0x0001940000047ab9 */ /* 0x000fe20000000a00 */
[----:B----4-:R-:W-:Y:S01]  /*5440*/  PRMT R3, RZ, 0x7610, R3 ;  /* 0x00007610ff037816 */ /* 0x010fe20000000003 */
[----:B------:R-:W-:Y:S01]  /*5450*/  IMAD.MOV.U32 R100, RZ, RZ, -0x1 ;  /* 0xffffffffff647424 */ /* 0x000fe200078e00ff */
[----:B------:R-:W-:Y:S01]  /*5460*/  IADD3.X R17, R17, UR42, RZ, P0, !PT ;  /* 0x0000002a11117c10 */ /* 0x000fe200087fe4ff */
[----:B------:R-:W-:Y:S01]  /*5470*/  IMAD.MOV.U32 R88, RZ, RZ, -0x1 ;  /* 0xffffffffff587424 */ /* 0x000fe200078e00ff */
[----:B------:R-:W-:-:S04]  /*5480*/  ISETP.GE.U32.AND P0, PT, R16, UR4, PT ;  /* 0x0000000410007c0c */ /* 0x000fc8000bf06070 */
[----:B------:R-:W-:-:S13]  /*5490*/  ISETP.GE.U32.AND.EX P0, PT, R17, UR5, PT, P0 ;  /* 0x0000000511007c0c */ /* 0x000fda000bf06100 */
[----:B------:R-:W-:Y:S05]  /*54a0*/  @P0 BRA `(.L_x_165) ;  /* 0x00000004004c0947 */ /* 0x000fea0003800000 */
[----:B------:R-:W2:Y:S01]  /*54b0*/  LDC.64 R10, c[0x0][0x628] ;  /* 0x00018a00ff0a7b82 */ /* 0x000ea20000000a00 */
[----:B------:R-:W4:Y:S01]  /*54c0*/  S2R R12, SR_CTAID.X ;  /* 0x00000000000c7919 */ /* 0x000f220000002500 */
[----:B------:R-:W-:Y:S02]  /*54d0*/  IMAD.MOV.U32 R8, RZ, RZ, R16 ;  /* 0x000000ffff087224 */ /* 0x000fe400078e0010 */
[----:B------:R-:W-:Y:S01]  /*54e0*/  IMAD.MOV.U32 R9, RZ, RZ, R17 ;  /* 0x000000ffff097224 */ /* 0x000fe200078e0011 */
[----:B------:R-:W0:Y:S03]  /*54f0*/  S2R R20, SR_CTAID.Y ;  /* 0x0000000000147919 */ /* 0x000e260000002600 */
[----:B------:R-:W0:Y:S08]  /*5500*/  LDC R0, c[0x0][0x630] ;  /* 0x00018c00ff007b82 */ /* 0x000e300000000800 */
[----:B------:R-:W0:Y:S01]  /*5510*/  LDC.64 R14, c[0x0][0x620] ;  /* 0x00018800ff0e7b82 */ /* 0x000e220000000a00 */
[----:B--2---:R-:W-:-:S04]  /*5520*/  ISETP.NE.U32.AND P0, PT, R10, RZ, PT ;  /* 0x000000ff0a00720c */ /* 0x004fc80003f05070 */
[----:B------:R-:W-:-:S13]  /*5530*/  ISETP.NE.AND.EX P0, PT, R11, RZ, PT, P0 ;  /* 0x000000ff0b00720c */ /* 0x000fda0003f05300 */
[----:B0---4-:R-:W-:Y:S05]  /*5540*/  @!P0 BRA `(.L_x_166) ;  /* 0x0000000000288947 */ /* 0x011fea0003800000 */
[----:B------:R-:W0:Y:S02]  /*5550*/  LDC R3, c[0x0][0x634] ;  /* 0x00018d00ff037b82 */ /* 0x000e240000000800 */
[----:B0-----:R-:W-:-:S05]  /*5560*/  IADD3 R3, P0, R16, R3, RZ ;  /* 0x0000000310037210 */ /* 0x001fca0007f1e0ff */
[----:B------:R-:W-:-:S04]  /*5570*/  IMAD.X R13, RZ, RZ, R17, P0 ;  /* 0x000000ffff0d7224 */ /* 0x000fc800000e0611 */
[----:B------:R-:W-:-:S04]  /*5580*/  IMAD.WIDE.U32 R4, R13, R10, RZ ;  /* 0x0000000a0d047225 */ /* 0x000fc800078e00ff */
[----:B-1-3--:R-:W-:-:S04]  /*5590*/  IMAD.WIDE.U32 R6, P0, R3, R11, R4 ;  /* 0x0000000b03067225 */ /* 0x00afc80007800004 */
[----:B------:R-:W-:-:S04]  /*55a0*/  IMAD.WIDE.U32 R4, R3, R10, RZ ;  /* 0x0000000a03047225 */ /* 0x000fc800078e00ff */
[----:B------:R-:W-:Y:S01]  /*55b0*/  IMAD.X R9, RZ, RZ, RZ, P0 ;  /* 0x000000ffff097224 */ /* 0x000fe200000e06ff */
[----:B------:R-:W-:Y:S01]  /*55c0*/  IADD3 RZ, P0, R5, R6, RZ ;  /* 0x0000000605ff7210 */ /* 0x000fe20007f1e0ff */
[----:B------:R-:W-:-:S04]  /*55d0*/  IMAD.MOV.U32 R8, RZ, RZ, R7 ;  /* 0x000000ffff087224 */ /* 0x000fc800078e0007 */
[----:B------:R-:W-:-:S08]  /*55e0*/  IMAD.WIDE.U32.X R8, R13, R11, R8, P0 ;  /* 0x0000000b0d087225 */ /* 0x000fd000000e0408 */
.L_x_166:
[-CC-:B------:R-:W-:Y:S01]  /*55f0*/  SHF.R.U64 R88, R8, R0.reuse, R9.reuse ;  /* 0x0000000008587219 */ /* 0x180fe20000001209 */
[----:B---3--:R-:W0:Y:S01]  /*5600*/  LDC.64 R26, c[0x0][0x640] ;  /* 0x00019000ff1a7b82 */ /* 0x008e220000000a00 */
[----:B------:R-:W-:Y:S01]  /*5610*/  SHF.R.U32.HI R0, RZ, R0, R9 ;  /* 0x00000000ff007219 */ /* 0x000fe20000011609 */
[----:B------:R-:W-:Y:S01]  /*5620*/  ULDC UR4, c[0x0][0x150] ;  /* 0x0000540000047ab9 */ /* 0x000fe20000000800 */
[----:B------:R-:W-:Y:S02]  /*5630*/  IADD3 R3, P0, RZ, -R88, RZ ;  /* 0x80000058ff037210 */ /* 0x000fe40007f1e0ff */
[----:B-1----:R-:W-:-:S03]  /*5640*/  I2FP.F32.U32 R7, R12 ;  /* 0x0000000c00077245 */ /* 0x002fc60000201000 */
[----:B------:R-:W1:Y:S01]  /*5650*/  LDC R6, c[0x0][0x618] ;  /* 0x00018600ff067b82 */ /* 0x000e620000000800 */
[----:B------:R-:W-:Y:S02]  /*5660*/  IMAD.X R5, RZ, RZ, ~R0, P0 ;  /* 0x000000ffff057224 */ /* 0x000fe400000e0e00 */
[----:B------:R-:W-:Y:S01]  /*5670*/  FMUL R7, R7, UR4 ;  /* 0x0000000407077c20 */ /* 0x000fe20008400000 */
[----:B------:R-:W-:Y:S01]  /*5680*/  ULDC UR4, c[0x0][0x154] ;  /* 0x0000550000047ab9 */ /* 0x000fe20000000800 */
[-C--:B------:R-:W-:Y:S02]  /*5690*/  IMAD R0, R5, R14.reuse, RZ ;  /* 0x0000000e05007224 */ /* 0x080fe400078e02ff */
[C---:B------:R-:W-:Y:S01]  /*56a0*/  IMAD.WIDE.U32 R4, R3.reuse, R14, R16 ;  /* 0x0000000e03047225 */ /* 0x040fe200078e0010 */
[----:B------:R-:W2:Y:S01]  /*56b0*/  LDC R8, c[0x0][0x608] ;  /* 0x00018200ff087b82 */ /* 0x000ea20000000800 */
[----:B------:R-:W3:Y:S02]  /*56c0*/  F2I.U32.TRUNC.NTZ R7, R7 ;  /* 0x0000000700077305 */ /* 0x000ee4000020f000 */
[----:B------:R-:W-:Y:S01]  /*56d0*/  IMAD R3, R3, R15, R0 ;  /* 0x0000000f03037224 */ /* 0x000fe200078e0200 */
[----:B------:R-:W-:-:S03]  /*56e0*/  I2FP.F32.U32 R0, R20 ;  /* 0x0000001400007245 */ /* 0x000fc60000201000 */
[----:B------:R-:W-:Y:S01]  /*56f0*/  IMAD.IADD R3, R5, 0x1, R3 ;  /* 0x0000000105037824 */ /* 0x000fe200078e0203 */
[----:B------:R-:W4:Y:S01]  /*5700*/  LDC R11, c[0x0][0x658] ;  /* 0x00019600ff0b7b82 */ /* 0x000f220000000800 */
[----:B0-----:R-:W-:-:S04]  /*5710*/  ISETP.NE.U32.AND P0, PT, R26, RZ, PT ;  /* 0x000000ff1a00720c */ /* 0x001fc80003f05070 */
[----:B------:R-:W-:-:S03]  /*5720*/  ISETP.NE.AND.EX P0, PT, R27, RZ, PT, P0 ;  /* 0x000000ff1b00720c */ /* 0x000fc60003f05300 */
[----:B------:R-:W0:Y:S01]  /*5730*/  LDC R9, c[0x0][0x144] ;  /* 0x00005100ff097b82 */ /* 0x000e220000000800 */
[-C--:B-1----:R-:W-:Y:S01]  /*5740*/  SHF.R.U64 R10, R4, R6.reuse, R3 ;  /* 0x00000006040a7219 */ /* 0x082fe20000001203 */
[----:B---3--:R-:W-:Y:S01]  /*5750*/  IMAD.MOV R7, RZ, RZ, -R7 ;  /* 0x000000ffff077224 */ /* 0x008fe200078e0a07 */
[----:B------:R-:W-:Y:S01]  /*5760*/  SHF.R.U32.HI R3, RZ, R6, R3 ;  /* 0x00000006ff037219 */ /* 0x000fe20000011603 */
[----:B------:R-:W-:-:S04]  /*5770*/  FMUL R6, R0, UR4 ;  /* 0x0000000400067c20 */ /* 0x000fc80008400000 */
[----:B------:R-:W1:Y:S01]  /*5780*/  LDC R21, c[0x0][0x148] ;  /* 0x00005200ff157b82 */ /* 0x000e620000000800 */
[----:B------:R3:W0:Y:S01]  /*5790*/  F2I.U32.TRUNC.NTZ R14, R6 ;  /* 0x00000006000e7305 */ /* 0x000622000020f000 */
[-CC-:B--2---:R-:W-:Y:S02]  /*57a0*/  SHF.R.U64 R13, R10, R8.reuse, R3.reuse ;  /* 0x000000080a0d7219 */ /* 0x184fe40000001203 */
[----:B------:R-:W-:-:S04]  /*57b0*/  SHF.R.U32.HI R0, RZ, R8, R3 ;  /* 0x00000008ff007219 */ /* 0x000fc80000011603 */
[----:B------:R-:W2:Y:S01]  /*57c0*/  LDC R24, c[0x0][0x648] ;  /* 0x00019200ff187b82 */ /* 0x000ea20000000800 */
[-CC-:B----4-:R-:W-:Y:S02]  /*57d0*/  SHF.R.U64 R15, R13, R11.reuse, R0.reuse ;  /* 0x0000000b0d0f7219 */ /* 0x190fe40000001200 */
[----:B------:R-:W-:-:S03]  /*57e0*/  SHF.R.U32.HI R5, RZ, R11, R0 ;  /* 0x0000000bff057219 */ /* 0x000fc60000011600 */
[----:B------:R-:W-:Y:S02]  /*57f0*/  IMAD.MOV.U32 R4, RZ, RZ, R15 ;  /* 0x000000ffff047224 */ /* 0x000fe400078e000f */
[----:B------:R-:W4:Y:S01]  /*5800*/  LDC R28, c[0x0][0x638] ;  /* 0x00018e00ff1c7b82 */ /* 0x000f220000000800 */
[----:B0-----:R-:W-:-:S07]  /*5810*/  IMAD R25, R9, R7, R12 ;  /* 0x0000000709197224 */ /* 0x001fce00078e020c */
[----:B------:R-:W0:Y:S08]  /*5820*/  LDC R29, c[0x0][0x610] ;  /* 0x00018400ff1d7b82 */ /* 0x000e300000000800 */
[----:B------:R-:W0:Y:S01]  /*5830*/  LDC R30, c[0x0][0x600] ;  /* 0x00018000ff1e7b82 */ /* 0x000e220000000800 */
[----:B-123--:R-:W-:Y:S05]  /*5840*/  @!P0 BRA `(.L_x_167) ;  /* 0x0000000000288947 */ /* 0x00efea0003800000 */
[----:B------:R-:W1:Y:S02]  /*5850*/  LDC R0, c[0x0][0x64c] ;  /* 0x00019300ff007b82 */ /* 0x000e640000000800 */
[----:B-1----:R-:W-:-:S05]  /*5860*/  IADD3 R3, P0, R15, R0, RZ ;  /* 0x000000000f037210 */ /* 0x002fca0007f1e0ff */
        /* <DEDUP_REMOVED lines=8> */
.L_x_167:
[----:B------:R-:W-:Y:S01]  /*58f0*/  ISETP.NE.AND P0, PT, R2, 0x1, PT ;  /* 0x000000010200780c */ /* 0x000fe20003f05270 */
[----:B------:R-:W-:Y:S01]  /*5900*/  IMAD.MOV R14, RZ, RZ, -R14 ;  /* 0x000000ffff0e7224 */ /* 0x000fe200078e0a0e */
[----:B------:R-:W-:Y:S02]  /*5910*/  SHF.R.U64 R0, R4, R24, R5 ;  /* 0x0000001804007219 */ /* 0x000fe40000001205 */
[----:B------:R-:W-:Y:S02]  /*5920*/  LOP3.LUT R3, R13, R96, RZ, 0xc0, !PT ;  /* 0x000000600d037212 */ /* 0x000fe400078ec0ff */
[----:B------:R-:W-:Y:S01]  /*5930*/  LOP3.LUT R10, R10, R95, RZ, 0xc0, !PT ;  /* 0x0000005f0a0a7212 */ /* 0x000fe200078ec0ff */
[----:B------:R-:W-:Y:S02]  /*5940*/  IMAD.MOV R4, RZ, RZ, -R0 ;  /* 0x000000ffff047224 */ /* 0x000fe400078e0a00 */
[----:B------:R-:W-:Y:S02]  /*5950*/  IMAD R0, R92, R0, R3 ;  /* 0x000000005c007224 */ /* 0x000fe400078e0203 */
[----:B----4-:R-:W-:-:S02]  /*5960*/  IMAD R3, R4, R28, R15 ;  /* 0x0000001c04037224 */ /* 0x010fc400078e020f */
[----:B------:R-:W-:Y:S02]  /*5970*/  @P0 IMAD R25, R21, R14, R20 ;  /* 0x0000000e15190224 */ /* 0x000fe400078e0214 */
[----:B0-----:R-:W-:Y:S02]  /*5980*/  IMAD R5, R3, R30, R10 ;  /* 0x0000001e03057224 */ /* 0x001fe400078e020a */
[----:B------:R-:W-:Y:S02]  /*5990*/  IMAD R0, R0, R29, R25 ;  /* 0x0000001d00007224 */ /* 0x000fe400078e0219 */
[----:B------:R-:W-:-:S03]  /*59a0*/  IMAD.MOV.U32 R4, RZ, RZ, 0x1 ;  /* 0x00000001ff047424 */ /* 0x000fc600078e00ff */
[----:B------:R-:W-:Y:S02]  /*59b0*/  SEL R100, R5, R0, !P0 ;  /* 0x0000000005647207 */ /* 0x000fe40004000000 */
[----:B------:R-:W-:Y:S02]  /*59c0*/  PRMT R3, R4, 0x7610, R3 ;  /* 0x0000761004037816 */ /* 0x000fe40000000003 */
[----:B------:R-:W-:-:S07]  /*59d0*/  SEL R0, R0, R5, !P0 ;  /* 0x0000000500007207 */ /* 0x000fce0004000000 */
.L_x_165:
[----:B------:R-:W-:Y:S01]  /*59e0*/  UIMAD.WIDE.U32 UR4, UR41, 0x24924925, URZ ;  /* 0x24924925290478a5 */ /* 0x000fe2000f8e003f */
[----:B------:R-:W-:Y:S01]  /*59f0*/  LOP3.LUT P0, RZ, R3, 0xff, RZ, 0xc0, !PT ;  /* 0x000000ff03ff7812 */ /* 0x000fe2000780c0ff */
[----:B------:R-:W-:Y:S02]  /*5a00*/  IMAD.MOV.U32 R99, RZ, RZ, R0 ;  /* 0x000000ffff637224 */ /* 0x000fe400078e0000 */
[----:B------:R-:W-:-:S04]  /*5a10*/  UIADD3 UR4, UR41, -UR5, URZ ;  /* 0x8000000529047290 */ /* 0x000fc8000fffe03f */
[----:B------:R-:W-:-:S04]  /*5a20*/  ULEA.HI UR4, UR4, UR5, URZ, 0x1f ;  /* 0x0000000504047291 */ /* 0x000fc8000f8ff83f */
[----:B------:R-:W-:-:S04]  /*5a30*/  USHF.R.U32.HI UR4, URZ, 0x2, UR4 ;  /* 0x000000023f047899 */ /* 0x000fc80008011604 */
[----:B------:R-:W-:Y:S01]  /*5a40*/  UIMAD UR41, UR4, -0x7, UR41 ;  /* 0xfffffff9042978a4 */ /* 0x000fe2000f8e0229 */
[----:B------:R-:W-:Y:S11]  /*5a50*/  @P0 BRA `(.L_x_168) ;  /* 0xffffffb800740947 */ /* 0x000ff6000383ffff */
[----:B------:R-:W-:Y:S05]  /*5a60*/  EXIT ;  /* 0x000000000000794d */ /* 0x000fea0003800000 */
.L_x_7:
        /* <DEDUP_REMOVED lines=26> */
.L_x_170:
[----:B------:R-:W0:Y:S01]  /*5c10*/  LDC.64 R28, c[0x0][0x640] ;  /* 0x00019000ff1c7b82 */ /* 0x000e220000000a00 */
[-CC-:B------:R-:W-:Y:S01]  /*5c20*/  SHF.R.U64 R23, R14, R6.reuse, R15.reuse ;  /* 0x000000060e177219 */ /* 0x180fe2000000120f */
[----:B------:R-:W-:Y:S01]  /*5c30*/  IMAD.MOV.U32 R30, RZ, RZ, 0x1 ;  /* 0x00000001ff1e7424 */ /* 0x000fe200078e00ff */
[----:B------:R-:W-:Y:S02]  /*5c40*/  SHF.R.U32.HI R6, RZ, R6, R15 ;  /* 0x00000006ff067219 */ /* 0x000fe4000001160f */
[----:B------:R-:W-:-:S03]  /*5c50*/  IADD3 R13, P0, RZ, -R23, RZ ;  /* 0x80000017ff0d7210 */ /* 0x000fc60007f1e0ff */
[----:B------:R-:W1:Y:S02]  /*5c60*/  LDC R12, c[0x0][0x618] ;  /* 0x00018600ff0c7b82 */ /* 0x000e640000000800 */
[----:B------:R-:W-:-:S04]  /*5c70*/  IMAD.X R11, RZ, RZ, ~R6, P0 ;  /* 0x000000ffff0b7224 */ /* 0x000fc800000e0e06 */
[-C--:B------:R-:W-:Y:S02]  /*5c80*/  IMAD R6, R11, R24.reuse, RZ ;  /* 0x000000180b067224 */ /* 0x080fe400078e02ff */
[----:B------:R-:W2:Y:S01]  /*5c90*/  LDC R14, c[0x0][0x608] ;  /* 0x00018200ff0e7b82 */ /* 0x000ea20000000800 */
[----:B------:R-:W-:-:S04]  /*5ca0*/  IMAD.WIDE.U32 R10, R13, R24, R16 ;  /* 0x000000180d0a7225 */ /* 0x000fc800078e0010 */
[----:B------:R-:W-:-:S03]  /*5cb0*/  IMAD R13, R13, R25, R6 ;  /* 0x000000190d0d7224 */ /* 0x000fc600078e0206 */
[----:B------:R-:W3:Y:S01]  /*5cc0*/  LDC R27, c[0x0][0x658] ;  /* 0x00019600ff1b7b82 */ /* 0x000ee20000000800 */
[----:B------:R-:W-:Y:S01]  /*5cd0*/  IMAD.IADD R11, R11, 0x1, R13 ;  /* 0x000000010b0b7824 */ /* 0x000fe200078e020d */
[----:B0-----:R-:W-:-:S04]  /*5ce0*/  ISETP.NE.U32.AND P0, PT, R28, RZ, PT ;  /* 0x000000ff1c00720c */ /* 0x001fc80003f05070 */
[----:B------:R-:W-:Y:S02]  /*5cf0*/  ISETP.NE.AND.EX P0, PT, R29, RZ, PT, P0 ;  /* 0x000000ff1d00720c */ /* 0x000fe40003f05300 */
[----:B------:R-:W0:Y:S01]  /*5d00*/  LDC R20, c[0x0][0x600] ;  /* 0x00018000ff147b82 */ /* 0x000e220000000800 */
[-CC-:B-1----:R-:W-:Y:S01]  /*5d10*/  SHF.R.U64 R8, R10, R12.reuse, R11.reuse ;  /* 0x0000000c0a087219 */ /* 0x182fe2000000120b */
[----:B------:R-:W-:Y:S01]  /*5d20*/  IMAD.MOV.U32 R10, RZ, RZ, -0x1 ;  /* 0xffffffffff0a7424 */ /* 0x000fe200078e00ff */
[----:B------:R-:W-:-:S05]  /*5d30*/  SHF.R.U32.HI R11, RZ, R12, R11 ;  /* 0x0000000cff0b7219 */ /* 0x000fca000001160b */
[----:B------:R-:W1:Y:S01]  /*5d40*/  LDC R24, c[0x0][0x648] ;  /* 0x00019200ff187b82 */ /* 0x000e620000000800 */
[-CC-:B--2---:R-:W-:Y:S02]  /*5d50*/  SHF.R.U64 R21, R8, R14.reuse, R11.reuse ;  /* 0x0000000e08157219 */ /* 0x184fe4000000120b */
[----:B------:R-:W-:-:S05]  /*5d60*/  SHF.R.U32.HI R6, RZ, R14, R11 ;  /* 0x0000000eff067219 */ /* 0x000fca000001160b */
[----:B------:R-:W2:Y:S01]  /*5d70*/  LDC R26, c[0x0][0x638] ;  /* 0x00018e00ff1a7b82 */ /* 0x000ea20000000800 */
[-C--:B---3--:R-:W-:Y:S02]  /*5d80*/  SHF.L.U32 R10, R10, R27.reuse, RZ ;  /* 0x0000001b0a0a7219 */ /* 0x088fe400000006ff */
[-CC-:B------:R-:W-:Y:S02]  /*5d90*/  SHF.R.U64 R25, R21, R27.reuse, R6.reuse ;  /* 0x0000001b15197219 */ /* 0x180fe40000001206 */
[----:B------:R-:W-:Y:S02]  /*5da0*/  LOP3.LUT R32, RZ, R10, RZ, 0x33, !PT ;  /* 0x0000000aff207212 */ /* 0x000fe400078e33ff */
[----:B------:R-:W-:Y:S01]  /*5db0*/  SHF.R.U32.HI R11, RZ, R27, R6 ;  /* 0x0000001bff0b7219 */ /* 0x000fe20000011606 */
[----:B------:R-:W3:Y:S01]  /*5dc0*/  LDC R31, c[0x0][0x610] ;  /* 0x00018400ff1f7b82 */ /* 0x000ee20000000800 */
[----:B------:R-:W-:Y:S01]  /*5dd0*/  IMAD.MOV.U32 R10, RZ, RZ, R25 ;  /* 0x000000ffff0a7224 */ /* 0x000fe200078e0019 */
[----:B------:R-:W-:Y:S06]  /*5de0*/  @!P0 BRA `(.L_x_171) ;  /* 0x0000000000288947 */ /* 0x000fec0003800000 */
        /* <DEDUP_REMOVED lines=10> */
.L_x_171:
[----:B------:R-:W-:Y:S02]  /*5e90*/  ISETP.NE.AND P0, PT, R2, 0x1, PT ;  /* 0x000000010200780c */ /* 0x000fe40003f05270 */
[----:B-1----:R-:W-:Y:S01]  /*5ea0*/  SHF.R.U64 R6, R10, R24, R11 ;  /* 0x000000180a067219 */ /* 0x002fe2000000120b */
[----:B0-----:R-:W-:Y:S01]  /*5eb0*/  VIADD R11, R20, 0xffffffff ;  /* 0xffffffff140b7836 */ /* 0x001fe20000000000 */
[----:B------:R-:W-:Y:S02]  /*5ec0*/  SHF.L.U32 R30, R30, R27, RZ ;  /* 0x0000001b1e1e7219 */ /* 0x000fe400000006ff */
[----:B------:R-:W-:Y:S01]  /*5ed0*/  LOP3.LUT R5, R21, R32, RZ, 0xc0, !PT ;  /* 0x0000002015057212 */ /* 0x000fe200078ec0ff */
[----:B------:R-:W-:-:S04]  /*5ee0*/  IMAD.MOV R10, RZ, RZ, -R6 ;  /* 0x000000ffff0a7224 */ /* 0x000fc800078e0a06 */
[----:B------:R-:W-:Y:S01]  /*5ef0*/  IMAD R6, R30, R6, R5 ;  /* 0x000000061e067224 */ /* 0x000fe200078e0205 */
[----:B------:R-:W-:Y:S01]  /*5f00*/  LOP3.LUT R5, R8, R11, RZ, 0xc0, !PT ;  /* 0x0000000b08057212 */ /* 0x000fe200078ec0ff */
[----:B------:R-:W-:Y:S02]  /*5f10*/  @P0 IMAD R7, R9, R22, R4 ;  /* 0x0000001609070224 */ /* 0x000fe400078e0204 */
[----:B--2---:R-:W-:Y:S02]  /*5f20*/  IMAD R4, R10, R26, R25 ;  /* 0x0000001a0a047224 */ /* 0x004fe400078e0219 */
[----:B---3--:R-:W-:Y:S02]  /*5f30*/  IMAD R7, R6, R31, R7 ;  /* 0x0000001f06077224 */ /* 0x008fe400078e0207 */
[----:B------:R-:W-:Y:S02]  /*5f40*/  IMAD R4, R4, R20, R5 ;  /* 0x0000001404047224 */ /* 0x000fe400078e0205 */
[----:B------:R-:W-:-:S02]  /*5f50*/  IMAD.MOV.U32 R8, RZ, RZ, 0x1 ;  /* 0x00000001ff087424 */ /* 0x000fc400078e00ff */
[----:B------:R-:W-:Y:S01]  /*5f60*/  IMAD.MOV.U32 R6, RZ, RZ, R23 ;  /* 0x000000ffff067224 */ /* 0x000fe200078e0017 */
[----:B------:R-:W-:Y:S02]  /*5f70*/  SEL R20, R4, R7, !P0 ;  /* 0x0000000704147207 */ /* 0x000fe40004000000 */
[----:B------:R-:W-:-:S07]  /*5f80*/  SEL R21, R7, R4, !P0 ;  /* 0x0000000407157207 */ /* 0x000fce0004000000 */
.L_x_169:
[----:B------:R-:W-:-:S08]  /*5f90*/  NOP ;  /* 0x0000000000007918 */ /* 0x000fd00000000000 */
[----:B------:R-:W0:-:S00]  /*5fa0*/  USETMAXREG.DEALLOC.CTAPOOL 0x28 ;  /* 0x00000028000079c8 */ /* 0x000e0000080e0500 */
[----:B0-----:R-:W-:-:S13]  /*5fb0*/  ISETP.NE.AND P0, PT, R3, RZ, PT ;  /* 0x000000ff0300720c */ /* 0x001fda0003f05270 */
[----:B------:R-:W-:Y:S05]  /*5fc0*/  @P0 EXIT ;  /* 0x000000000000094d */ /* 0x000fea0003800000 */
[----:B------:R-:W-:Y:S01]  /*5fd0*/  LOP3.LUT P0, RZ, R8, 0xff, RZ, 0xc0, !PT ;  /* 0x000000ff08ff7812 */ /* 0x000fe2000780c0ff */
[----:B------:R-:W-:Y:S02]  /*5fe0*/  IMAD.MOV.U32 R3, RZ, RZ, 0x1 ;  /* 0x00000001ff037424 */ /* 0x000fe400078e00ff */
[----:B------:R-:W-:-:S10]  /*5ff0*/  IMAD.MOV.U32 R8, RZ, RZ, RZ ;  /* 0x000000ffff087224 */ /* 0x000fd400078e00ff */
[----:B------:R-:W-:Y:S05]  /*6000*/  @!P0 BRA `(.L_x_172) ;  /* 0x0000000c00308947 */ /* 0x000fea0003800000 */
[----:B------:R-:W0:Y:S01]  /*6010*/  LDC R3, c[0x0][0x28c] ;  /* 0x0000a300ff037b82 */ /* 0x000e220000000800 */
[----:B------:R-:W-:Y:S01]  /*6020*/  ULDC UR5, c[0x0][0x658] ;  /* 0x0001960000057ab9 */ /* 0x000fe20000000800 */
[----:B------:R-:W-:Y:S01]  /*6030*/  UMOV UR6, 0xffffffff ;  /* 0xffffffff00067882 */ /* 0x000fe20000000000 */
[----:B------:R-:W-:Y:S01]  /*6040*/  BSSY B0, `(.L_x_172) ;  /* 0x00000c8000007945 */ /* 0x000fe20003800000 */
[----:B------:R-:W-:Y:S01]  /*6050*/  USHF.L.U32 UR6, UR6, UR5, URZ ;  /* 0x0000000506067299 */ /* 0x000fe2000800063f */
[----:B------:R-:W-:Y:S01]  /*6060*/  IMAD.MOV.U32 R12, RZ, RZ, 0x1 ;  /* 0x00000001ff0c7424 */ /* 0x000fe200078e00ff */
[----:B------:R-:W-:Y:S01]  /*6070*/  LOP3.LUT R9, R18, 0x2, RZ, 0xfc, !PT ;  /* 0x0000000212097812 */ /* 0x000fe200078efcff */
[----:B------:R-:W-:Y:S01]  /*6080*/  IMAD.MOV.U32 R8, RZ, RZ, RZ ;  /* 0x000000ffff087224 */ /* 0x000fe200078e00ff */
[----:B------:R-:W1:Y:S01]  /*6090*/  S2UR UR8, SR_CgaCtaId ;  /* 0x00000000000879c3 */ /* 0x000e620000008800 */
[----:B------:R-:W-:Y:S01]  /*60a0*/  ULDC UR4, c[0x0][0x600] ;  /* 0x0001800000047ab9 */ /* 0x000fe20000000800 */
[----:B------:R-:W-:Y:S01]  /*60b0*/  UMOV UR7, 0x1 ;  /* 0x0000000100077882 */ /* 0x000fe20000000000 */
[----:B------:R-:W-:-:S02]  /*60c0*/  UIADD3 UR14, UR4, -0x1, URZ ;  /* 0xffffffff040e7890 */ /* 0x000fc4000fffe03f */
[----:B------:R-:W-:Y:S02]  /*60d0*/  USHF.L.U32 UR16, UR7, UR5, URZ ;  /* 0x0000000507107299 */ /* 0x000fe4000800063f */
[----:B------:R-:W-:Y:S01]  /*60e0*/  ULOP3.LUT UR15, URZ, UR6, URZ, 0x33, !UPT ;  /* 0x000000063f0f7292 */ /* 0x000fe2000f8e333f */
[----:B------:R-:W-:Y:S01]  /*60f0*/  ULDC.64 UR20, c[0x0][0x198] ;  /* 0x0000660000147ab9 */ /* 0x000fe20000000a00 */
[----:B0-----:R-:W-:-:S05]  /*6100*/  VIADD R3, R3, 0x7f ;  /* 0x0000007f03037836 */ /* 0x001fca0000000000 */
[----:B------:R-:W-:Y:S01]  /*6110*/  SHF.R.S32.HI R4, RZ, 0x1f, R3 ;  /* 0x0000001fff047819 */ /* 0x000fe20000011403 */
[----:B-1----:R-:W-:-:S03]  /*6120*/  IMAD.U32 R10, RZ, RZ, UR8 ;  /* 0x00000008ff0a7e24 */ /* 0x002fc6000f8e00ff */
[----:B------:R-:W-:Y:S01]  /*6130*/  LEA.HI R4, R4, R3, RZ, 0x7 ;  /* 0x0000000304047211 */ /* 0x000fe200078f38ff */
[----:B------:R-:W-:-:S03]  /*6140*/  IMAD.MOV.U32 R3, RZ, RZ, 0x1 ;  /* 0x00000001ff037424 */ /* 0x000fc600078e00ff */
[----:B------:R-:W-:Y:S02]  /*6150*/  SHF.R.S32.HI R11, RZ, 0x7, R4 ;  /* 0x00000007ff0b7819 */ /* 0x000fe40000011404 */
[----:B------:R-:W-:-:S03]  /*6160*/  LEA R13, R10, 0x180, 0xc ;  /* 0x000001800a0d7811 */ /* 0x000fc600078e60ff */
[----:B------:R-:W-:-:S07]  /*6170*/  VIADD R19, R11, 0x1 ;  /* 0x000000010b137836 */ /* 0x000fce0000000000 */
.L_x_183:
[----:B------:R-:W-:-:S03]  /*6180*/  UMOV UR4, 0xffffffff ;  /* 0xffffffff00047882 */ /* 0x000fc60000000000 */
[----:B------:R-:W-:Y:S05]  /*6190*/  BRA.DIV UR4, `(.L_x_173) ;  /* 0x0000001204207947 */ /* 0x000fea000b800000 */
[----:B------:R-:W-:-:S13]  /*61a0*/  ELECT P6, URZ, PT ;  /* 0x00000000003f782f */ /* 0x000fda00038c0000 */
.L_x_197:
[----:B------:R-:W0:Y:S01]  /*61b0*/  LDC R4, c[0x0][0x28c] ;  /* 0x0000a300ff047b82 */ /* 0x000e220000000800 */
[----:B------:R-:W-:Y:S01]  /*61c0*/  BSSY B1, `(.L_x_174) ;  /* 0x000003a000017945 */ /* 0x000fe20003800000 */
[----:B0-----:R-:W-:-:S13]  /*61d0*/  ISETP.LT.OR P6, PT, R4, 0x1, !P6 ;  /* 0x000000010400780c */ /* 0x001fda00077c1670 */
[----:B------:R-:W-:Y:S05]  /*61e0*/  @P6 BRA `(.L_x_175) ;  /* 0x0000000000dc6947 */ /* 0x000fea0003800000 */
[----:B------:R-:W-:Y:S02]  /*61f0*/  IMAD R21, R21, 0x4, R10 ;  /* 0x0000000415157824 */ /* 0x000fe400078e020a */
[----:B------:R-:W-:Y:S02]  /*6200*/  IMAD.SHL.U32 R22, R20, 0x80, RZ ;  /* 0x0000008014167824 */ /* 0x000fe400078e00ff */
[----:B------:R-:W-:Y:S02]  /*6210*/  IMAD.MOV.U32 R24, RZ, RZ, RZ ;  /* 0x000000ffff187224 */ /* 0x000fe400078e00ff */
[----:B------:R-:W-:Y:S02]  /*6220*/  IMAD.MOV.U32 R4, RZ, RZ, R19 ;  /* 0x000000ffff047224 */ /* 0x000fe400078e0013 */
[----:B------:R-:W-:Y:S02]  /*6230*/  IMAD.MOV.U32 R5, RZ, RZ, R3 ;  /* 0x000000ffff057224 */ /* 0x000fe400078e0003 */
[----:B------:R-:W-:-:S02]  /*6240*/  IMAD.MOV.U32 R14, RZ, RZ, R8 ;  /* 0x000000ffff0e7224 */ /* 0x000fc400078e0008 */
[----:B------:R-:W-:-:S07]  /*6250*/  IMAD.SHL.U32 R21, R21, 0x20, RZ ;  /* 0x0000002015157824 */ /* 0x000fce00078e00ff */
.L_x_178:
[----:B------:R-:W0:Y:S01]  /*6260*/  S2UR UR4, SR_CgaCtaId ;  /* 0x00000000000479c3 */ /* 0x000e220000008800 */
[----:B------:R-:W-:Y:S02]  /*6270*/  MOV R7, 0x400 ;  /* 0x0000040000077802 */ /* 0x000fe40000000f00 */
[----:B------:R-:W-:-:S13]  /*6280*/  ISETP.NE.AND P1, PT, R0, RZ, PT ;  /* 0x000000ff0000720c */ /* 0x000fda0003f25270 */
[----:B------:R-:W1:Y:S01]  /*6290*/  @!P1 LDC R15, c[0x0][0x500] ;  /* 0x00014000ff0f9b82 */ /* 0x000e620000000800 */
[----:B0-----:R-:W-:-:S05]  /*62a0*/  IMAD.U32 R10, RZ, RZ, UR4 ;  /* 0x00000004ff0a7e24 */ /* 0x001fca000f8e00ff */
[----:B------:R-:W-:Y:S02]  /*62b0*/  LEA R23, R10, R7, 0x18 ;  /* 0x000000070a177211 */ /* 0x000fe400078ec0ff */
[----:B------:R-:W-:-:S03]  /*62c0*/  SHF.L.U32 R7, R5, 0x1f, RZ ;  /* 0x0000001f05077819 */ /* 0x000fc600000006ff */
[----:B------:R-:W-:-:S04]  /*62d0*/  IMAD R20, R14, 0x8, R23 ;  /* 0x000000080e147824 */ /* 0x000fc800078e0217 */
[----:B------:R-:W0:Y:S02]  /*62e0*/  SYNCS.PHASECHK.TRANS64.TRYWAIT P0, [R20+URZ+0x38], R7 ;  /* 0x00003807140075a7 */ /* 0x000e24000800017f */
[----:B01----:R-:W-:Y:S05]  /*62f0*/  @!P0 BRA `(.L_x_176) ;  /* 0x0000000c00e88947 */ /* 0x003fea0003800000 */
.L_x_198:
[----:B0-----:R-:W-:Y:S01]  /*6300*/  PRMT R7, R9, 0x9910, RZ ;  /* 0x0000991009077816 */ /* 0x001fe200000000ff */
[----:B------:R0:W-:Y:S03]  /*6310*/  @!P1 SYNCS.ARRIVE.TRANS64 RZ, [R20+URZ], R15 ;  /* 0x0000000f14ff99a7 */ /* 0x0001e6000800003f */
[----:B------:R-:W-:-:S13]  /*6320*/  ISETP.NE.AND P0, PT, R7, 0x2, PT ;  /* 0x000000020700780c */ /* 0x000fda0003f05270 */
[----:B0-----:R-:W-:Y:S05]  /*6330*/  @P0 BRA `(.L_x_177) ;  /* 0x0000000000040947 */ /* 0x001fea0003800000 */
[----:B------:R-:W-:Y:S01]  /*6340*/  BPT.TRAP 0x1 ;  /* 0x000000040000795c */ /* 0x000fe20000300000 */
.L_x_177:
[C---:B------:R-:W-:Y:S01]  /*6350*/  IMAD R7, R14.reuse, 0x4000, R13 ;  /* 0x000040000e077824 */ /* 0x040fe200078e020d */
[----:B------:R-:W-:Y:S01]  /*6360*/  R2UR UR8, R23 ;  /* 0x00000000170872ca */ /* 0x000fe200000e0000 */
[----:B------:R-:W-:Y:S01]  /*6370*/  IMAD R23, R14, 0x4000, R23 ;  /* 0x000040000e177824 */ /* 0x000fe200078e0217 */
[----:B------:R-:W-:Y:S01]  /*6380*/  R2UR UR17, R21 ;  /* 0x00000000151172ca */ /* 0x000fe200000e0000 */
[----:B------:R-:W-:Y:S01]  /*6390*/  VIADD R4, R4, 0xffffffff ;  /* 0xffffffff04047836 */ /* 0x000fe20000000000 */
[----:B------:R-:W-:Y:S01]  /*63a0*/  R2UR UR5, R7 ;  /* 0x00000000070572ca */ /* 0x000fe200000e0000 */
[----:B------:R-:W-:Y:S01]  /*63b0*/  UIADD3 UR4, UP0, UR20, 0xf0, URZ ;  /* 0x000000f014047890 */ /* 0x000fe2000ff1e03f */
[----:B------:R-:W-:Y:S01]  /*63c0*/  R2UR UR11, R23 ;  /* 0x00000000170b72ca */ /* 0x000fe200000e0000 */
[----:B------:R-:W-:Y:S01]  /*63d0*/  UIADD3 UR22, UP1, UR20, 0x1f0, URZ ;  /* 0x000001f014167890 */ /* 0x000fe2000ff3e03f */
[----:B------:R-:W-:Y:S01]  /*63e0*/  R2UR UR9, R20 ;  /* 0x00000000140972ca */ /* 0x000fe200000e0000 */
[----:B------:R-:W-:Y:S01]  /*63f0*/  VIADD R14, R14, 0x1 ;  /* 0x000000010e0e7836 */ /* 0x000fe20000000000 */
[----:B------:R-:W-:Y:S01]  /*6400*/  R2UR UR10, R24 ;  /* 0x00000000180a72ca */ /* 0x000fe200000e0000 */
[----:B------:R-:W-:Y:S01]  /*6410*/  UIADD3.X UR23, URZ, UR21, URZ, UP1, !UPT ;  /* 0x000000153f177290 */ /* 0x000fe20008ffe43f */
[----:B------:R-:W-:Y:S01]  /*6420*/  R2UR UR12, R6 ;  /* 0x00000000060c72ca */ /* 0x000fe200000e0000 */
[----:B------:R-:W-:Y:S01]  /*6430*/  UMOV UR19, 0xf0000 ;  /* 0x000f000000137882 */ /* 0x000fe20000000000 */
[----:B------:R-:W-:Y:S01]  /*6440*/  R2UR UR18, R22 ;  /* 0x00000000161272ca */ /* 0x000fe200000e0000 */
[----:B------:R-:W-:Y:S01]  /*6450*/  UMOV UR6, 0x0 ;  /* 0x0000000000067882 */ /* 0x000fe20000000000 */
[----:B------:R-:W-:Y:S01]  /*6460*/  ISETP.GT.AND P1, PT, R4, 0x1, PT ;  /* 0x000000010400780c */ /* 0x000fe20003f24270 */
[----:B------:R-:W-:Y:S01]  /*6470*/  UIADD3 UR8, UR8, UR5, URZ ;  /* 0x0000000508087290 */ /* 0x000fe2000fffe03f */
[----:B------:R-:W-:Y:S01]  /*6480*/  ISETP.NE.AND P0, PT, R14, 0x7, PT ;  /* 0x000000070e00780c */ /* 0x000fe20003f05270 */
[----:B------:R-:W-:Y:S01]  /*6490*/  UIADD3.X UR5, URZ, UR21, URZ, UP0, !UPT ;  /* 0x000000153f057290 */ /* 0x000fe200087fe43f */
[----:B------:R-:W-:Y:S01]  /*64a0*/  VIADD R24, R24, 0x80 ;  /* 0x0000008018187836 */ /* 0x000fe20000000000 */
[----:B------:R-:W-:Y:S01]  /*64b0*/  UIADD3 UR13, UR11, 0x1c180, URZ ;  /* 0x0001c1800b0d7890 */ /* 0x000fe2000fffe03f */
[----:B------:R-:W-:Y:S01]  /*64c0*/  SEL R20, RZ, 0x1, P0 ;  /* 0x00000001ff147807 */ /* 0x000fe20000000000 */
[----:B------:R-:W-:Y:S01]  /*64d0*/  UMOV UR7, 0x10000000 ;  /* 0x1000000000077882 */ /* 0x000fe20000000000 */
[----:B------:R-:W-:Y:S01]  /*64e0*/  UMOV UR11, UR17 ;  /* 0x00000011000b7c82 */ /* 0x000fe20008000000 */
[----:B------:R-:W-:-:S02]  /*64f0*/  SEL R14, R14, RZ, P0 ;  /* 0x000000ff0e0e7207 */ /* 0x000fc40000000000 */
[----:B------:R-:W-:Y:S01]  /*6500*/  LOP3.LUT R5, R5, R20, RZ, 0x3c, !PT ;  /* 0x0000001405057212 */ /* 0x000fe200078e3cff */
[----:B------:R0:W-:Y:S02]  /*6510*/  UTMALDG.3D.MULTICAST [UR8], [UR4], UR19, desc[UR6] ;  /* 0x00000608040073b4 */ /* 0x0001e40008011813 */
[----:B0-----:R-:W-:Y:S01]  /*6520*/  UMOV UR8, UR13 ;  /* 0x0000000d00087c82 */ /* 0x001fe20008000000 */
[----:B------:R-:W-:Y:S02]  /*6530*/  UMOV UR11, UR18 ;  /* 0x00000012000b7c82 */ /* 0x000fe40008000000 */
[----:B------:R0:W-:Y:S02]  /*6540*/  UTMALDG.3D [UR8], [UR22], desc[UR6] ;  /* 0x00000608160075b4 */ /* 0x0001e40008011000 */
[----:B0-----:R-:W-:Y:S05]  /*6550*/  @P1 BRA `(.L_x_178) ;  /* 0xfffffffc00401947 */ /* 0x001fea000383ffff */
.L_x_175:
[----:B------:R-:W-:Y:S05]  /*6560*/  BSYNC B1 ;  /* 0x0000000000017941 */ /* 0x000fea0003800000 */
.L_x_174:
[----:B------:R-:W-:Y:S01]  /*6570*/  LOP3.LUT P1, RZ, R12, 0xff, RZ, 0xc0, !PT ;  /* 0x000000ff0cff7812 */ /* 0x000fe2000782c0ff */
[C---:B------:R-:W-:Y:S01]  /*6580*/  IMAD.IADD R15, R11.reuse, 0x1, R8 ;  /* 0x000000010b0f7824 */ /* 0x040fe200078e0208 */
[----:B------:R-:W-:Y:S01]  /*6590*/  ULDC.64 UR4, c[0x0][0x650] ;  /* 0x0001940000047ab9 */ /* 0x000fe20000000a00 */
[----:B------:R-:W-:Y:S01]  /*65a0*/  ISETP.GE.U32.AND P2, PT, R11, 0x7, PT ;  /* 0x000000070b00780c */ /* 0x000fe20003f46070 */
[----:B------:R-:W-:Y:S01]  /*65b0*/  BSSY B1, `(.L_x_179) ;  /* 0x000006e000017945 */ /* 0x000fe20003800000 */
[C---:B------:R-:W-:Y:S01]  /*65c0*/  IMAD.WIDE.U32 R4, R15.reuse, 0x24924925, RZ ;  /* 0x249249250f047825 */ /* 0x040fe200078e00ff */
[----:B------:R-:W-:Y:S02]  /*65d0*/  ISETP.GT.U32.AND P0, PT, R15, 0x6, PT ;  /* 0x000000060f00780c */ /* 0x000fe40003f04070 */
[----:B------:R-:W-:Y:S01]  /*65e0*/  PRMT R12, RZ, 0x7610, R12 ;  /* 0x00007610ff0c7816 */ /* 0x000fe2000000000c */
[----:B------:R-:W-:Y:S01]  /*65f0*/  IMAD.MOV.U32 R21, RZ, RZ, -0x1 ;  /* 0xffffffffff157424 */ /* 0x000fe200078e00ff */
[----:B------:R-:W-:Y:S01]  /*6600*/  ISETP.LT.U32.AND P0, PT, R11, 0x7, P0 ;  /* 0x000000070b00780c */ /* 0x000fe20000701070 */
[----:B------:R-:W-:-:S02]  /*6610*/  IMAD.MOV.U32 R20, RZ, RZ, -0x1 ;  /* 0xffffffffff147424 */ /* 0x000fc400078e00ff */
[----:B------:R-:W0:Y:S01]  /*6620*/  @P1 S2R R10, SR_CgaCtaId ;  /* 0x00000000000a1919 */ /* 0x000e220000008800 */
[----:B------:R-:W-:Y:S02]  /*6630*/  SEL R4, RZ, 0x1, !P0 ;  /* 0x00000001ff047807 */ /* 0x000fe40004000000 */
[----:B------:R-:W-:Y:S02]  /*6640*/  IADD3 R16, P0, R16, UR36, RZ ;  /* 0x0000002410107c10 */ /* 0x000fe4000ff1e0ff */
[----:B------:R-:W-:Y:S02]  /*6650*/  @P1 MOV R7, 0x400 ;  /* 0x0000040000071802 */ /* 0x000fe40000000f00 */
[----:B------:R-:W-:Y:S02]  /*6660*/  IADD3.X R17, R17, UR42, RZ, P0, !PT ;  /* 0x0000002a11117c10 */ /* 0x000fe400087fe4ff */
[----:B------:R-:W-:Y:S02]  /*6670*/  ISETP.GE.U32.AND P0, PT, R16, UR4, PT ;  /* 0x0000000410007c0c */ /* 0x000fe4000bf06070 */
[----:B------:R-:W-:-:S02]  /*6680*/  LOP3.LUT R3, R3, R4, RZ, 0x3c, !PT ;  /* 0x0000000403037212 */ /* 0x000fc400078e3cff */
[----:B------:R-:W-:Y:S02]  /*6690*/  ISETP.GE.U32.AND.EX P0, PT, R17, UR5, PT, P0 ;  /* 0x0000000511007c0c */ /* 0x000fe4000bf06100 */
[----:B------:R-:W-:Y:S02]  /*66a0*/  PRMT R4, RZ, 0x7610, R4 ;  /* 0x00007610ff047816 */ /* 0x000fe40000000004 */
[----:B0-----:R-:W-:Y:S01]  /*66b0*/  @P1 LEA R6, R10, R7, 0x18 ;  /* 0x000000070a061211 */ /* 0x001fe200078ec0ff */
[----:B------:R-:W-:-:S03]  /*66c0*/  IMAD.IADD R7, R15, 0x1, -R5 ;  /* 0x000000010f077824 */ /* 0x000fc600078e0a05 */
[----:B------:R0:W-:Y:S02]  /*66d0*/  @P1 SYNCS.ARRIVE.TRANS64.A1T0 RZ, [R6+URZ+0x88], RZ ;  /* 0x000088ff06ff19a7 */ /* 0x0001e4000810003f */
[----:B------:R-:W-:-:S04]  /*66e0*/  LEA.HI R7, R7, R5, RZ, 0x1f ;  /* 0x0000000507077211 */ /* 0x000fc800078ff8ff */
[----:B------:R-:W-:Y:S01]  /*66f0*/  SHF.R.U32.HI R8, RZ, 0x2, R7 ;  /* 0x00000002ff087819 */ /* 0x000fe20000011607 */
[----:B0-----:R-:W-:-:S03]  /*6700*/  IMAD.MOV.U32 R6, RZ, RZ, -0x1 ;  /* 0xffffffffff067424 */ /* 0x001fc600078e00ff */
[----:B------:R-:W-:Y:S01]  /*6710*/  @P2 LOP3.LUT R3, R3, 0x1, R8, 0x78, !PT ;  /* 0x0000000103032812 */ /* 0x000fe200078e7808 */
[----:B------:R-:W-:Y:S01]  /*6720*/  IMAD R8, R8, -0x7, R15 ;  /* 0xfffffff908087824 */ /* 0x000fe200078e020f */
[----:B------:R-:W-:Y:S06]  /*6730*/  @P0 BRA `(.L_x_180) ;  /* 0x0000000400540947 */ /* 0x000fec0003800000 */
[----:B------:R-:W0:Y:S01]  /*6740*/  S2R R15, SR_CTAID.X ;  /* 0x00000000000f7919 */ /* 0x000e220000002500 */
[----:B------:R-:W-:Y:S01]  /*6750*/  ULDC.64 UR4, c[0x0][0x628] ;  /* 0x00018a0000047ab9 */ /* 0x000fe20000000a00 */
[----:B------:R-:W-:Y:S01]  /*6760*/  ULDC UR7, c[0x0][0x630] ;  /* 0x00018c0000077ab9 */ /* 0x000fe20000000800 */
[----:B------:R-:W-:Y:S01]  /*6770*/  ISETP.NE.U32.AND P0, PT, RZ, UR4, PT ;  /* 0x00000004ff007c0c */ /* 0x000fe2000bf05070 */
[----:B------:R-:W1:Y:S01]  /*6780*/  S2R R20, SR_CTAID.Y ;  /* 0x0000000000147919 */ /* 0x000e620000002600 */
[----:B------:R-:W-:Y:S01]  /*6790*/  ULDC UR8, c[0x0][0x150] ;  /* 0x0000540000087ab9 */ /* 0x000fe20000000800 */
[----:B------:R-:W-:Y:S01]  /*67a0*/  IMAD.MOV.U32 R4, RZ, RZ, R16 ;  /* 0x000000ffff047224 */ /* 0x000fe200078e0010 */
[----:B------:R-:W-:Y:S01]  /*67b0*/  ISETP.NE.AND.EX P0, PT, RZ, UR5, PT, P0 ;  /* 0x00000005ff007c0c */ /* 0x000fe2000bf05300 */
[----:B------:R-:W-:Y:S01]  /*67c0*/  IMAD.MOV.U32 R5, RZ, RZ, R17 ;  /* 0x000000ffff057224 */ /* 0x000fe200078e0011 */
[----:B0-----:R-:W-:-:S11]  /*67d0*/  I2FP.F32.U32 R22, R15 ;  /* 0x0000000f00167245 */ /* 0x001fd60000201000 */
[----:B------:R-:W-:Y:S05]  /*67e0*/  @!P0 BRA `(.L_x_181) ;  /* 0x0000000000288947 */ /* 0x000fea0003800000 */
[----:B------:R-:W-:Y:S02]  /*67f0*/  ULDC UR6, c[0x0][0x634] ;  /* 0x00018d0000067ab9 */ /* 0x000fe40000000800 */
[----:B------:R-:W-:-:S05]  /*6800*/  IADD3 R5, P0, R16, UR6, RZ ;  /* 0x0000000610057c10 */ /* 0x000fca000ff1e0ff */
[----:B------:R-:W-:-:S04]  /*6810*/  IMAD.X R21, RZ, RZ, R17, P0 ;  /* 0x000000ffff157224 */ /* 0x000fc800000e0611 */
[----:B------:R-:W-:-:S04]  /*6820*/  IMAD.WIDE.U32 R6, R21, UR4, RZ ;  /* 0x0000000415067c25 */ /* 0x000fc8000f8e00ff */
[----:B------:R-:W-:-:S04]  /*6830*/  IMAD.WIDE.U32 R6, P0, R5, UR5, R6 ;  /* 0x0000000505067c25 */ /* 0x000fc8000f800006 */
[----:B------:R-:W-:-:S04]  /*6840*/  IMAD.WIDE.U32 R4, R5, UR4, RZ ;  /* 0x0000000405047c25 */ /* 0x000fc8000f8e00ff */
[----:B------:R-:W-:Y:S01]  /*6850*/  IMAD.MOV.U32 R4, RZ, RZ, R7 ;  /* 0x000000ffff047224 */ /* 0x000fe200078e0007 */
[----:B------:R-:W-:Y:S01]  /*6860*/  IADD3 RZ, P1, R5, R6, RZ ;  /* 0x0000000605ff7210 */ /* 0x000fe20007f3e0ff */
[----:B------:R-:W-:-:S04]  /*6870*/  IMAD.X R5, RZ, RZ, RZ, P0 ;  /* 0x000000ffff057224 */ /* 0x000fc800000e06ff */
[----:B------:R-:W-:-:S08]  /*6880*/  IMAD.WIDE.U32.X R4, R21, UR5, R4, P1 ;  /* 0x0000000515047c25 */ /* 0x000fd000088e0404 */
.L_x_181:
[--C-:B------:R-:W-:Y:S01]  /*6890*/  SHF.R.U64 R14, R4, UR7, R5.reuse ;  /* 0x00000007040e7c19 */ /* 0x100fe20008001205 */
[----:B------:R-:W-:Y:S01]  /*68a0*/  FMUL R22, R22, UR8 ;  /* 0x0000000816167c20 */ /* 0x000fe20008400000 */
[----:B------:R-:W-:Y:S01]  /*68b0*/  SHF.R.U32.HI R4, RZ, UR7, R5 ;  /* 0x00000007ff047c19 */ /* 0x000fe20008011605 */
[----:B------:R-:W0:Y:S01]  /*68c0*/  LDC R6, c[0x0][0x144] ;  /* 0x00005100ff067b82 */ /* 0x000e220000000800 */
[----:B------:R-:W-:Y:S01]  /*68d0*/  IADD3 R5, P0, RZ, -R14, RZ ;  /* 0x8000000eff057210 */ /* 0x000fe20007f1e0ff */
[----:B------:R-:W-:Y:S01]  /*68e0*/  ULDC UR6, c[0x0][0x154] ;  /* 0x0000550000067ab9 */ /* 0x000fe20000000800 */
[----:B-1----:R-:W-:Y:S01]  /*68f0*/  I2FP.F32.U32 R7, R20 ;  /* 0x0000001400077245 */ /* 0x002fe20000201000 */
[----:B------:R-:W1:Y:S01]  /*6900*/  F2I.U32.TRUNC.NTZ R22, R22 ;  /* 0x0000001600167305 */ /* 0x000e62000020f000 */
[----:B------:R-:W-:Y:S01]  /*6910*/  ULDC.64 UR4, c[0x0][0x620] ;  /* 0x0001880000047ab9 */ /* 0x000fe20000000a00 */
[----:B------:R-:W-:Y:S01]  /*6920*/  IMAD.X R4, RZ, RZ, ~R4, P0 ;  /* 0x000000ffff047224 */ /* 0x000fe200000e0e04 */
[----:B------:R-:W-:Y:S01]  /*6930*/  ISETP.NE.AND P2, PT, R2, 0x1, PT ;  /* 0x000000010200780c */ /* 0x000fe20003f45270 */
[----:B------:R-:W-:Y:S01]  /*6940*/  FMUL R23, R7, UR6 ;  /* 0x0000000607177c20 */ /* 0x000fe20008400000 */
[----:B------:R-:W2:Y:S01]  /*6950*/  LDC R25, c[0x0][0x148] ;  /* 0x00005200ff197b82 */ /* 0x000ea20000000800 */
[----:B------:R-:W-:Y:S01]  /*6960*/  IMAD R4, R4, UR4, RZ ;  /* 0x0000000404047c24 */ /* 0x000fe2000f8e02ff */
[----:B------:R-:W-:-:S02]  /*6970*/  ULDC.64 UR6, c[0x0][0x640] ;  /* 0x0001900000067ab9 */ /* 0x000fc40000000a00 */
[----:B------:R-:W-:Y:S01]  /*6980*/  ISETP.NE.U32.AND P0, PT, RZ, UR6, PT ;  /* 0x00000006ff007c0c */ /* 0x000fe2000bf05070 */
[----:B------:R-:W3:Y:S01]  /*6990*/  F2I.U32.TRUNC.NTZ R23, R23 ;  /* 0x0000001700177305 */ /* 0x000ee2000020f000 */
[C---:B------:R-:W-:Y:S02]  /*69a0*/  IMAD R7, R5.reuse, UR5, R4 ;  /* 0x0000000505077c24 */ /* 0x040fe4000f8e0204 */
[----:B------:R-:W-:Y:S01]  /*69b0*/  IMAD.WIDE.U32 R4, R5, UR4, R16 ;  /* 0x0000000405047c25 */ /* 0x000fe2000f8e0010 */
[----:B------:R-:W-:Y:S01]  /*69c0*/  ULDC UR4, c[0x0][0x618] ;  /* 0x0001860000047ab9 */ /* 0x000fe20000000800 */
[----:B------:R-:W-:Y:S02]  /*69d0*/  ISETP.NE.AND.EX P0, PT, RZ, UR7, PT, P0 ;  /* 0x00000007ff007c0c */ /* 0x000fe4000bf05300 */
[----:B------:R-:W-:Y:S02]  /*69e0*/  IMAD.IADD R5, R5, 0x1, R7 ;  /* 0x0000000105057824 */ /* 0x000fe400078e0207 */
[----:B-1----:R-:W-:-:S03]  /*69f0*/  IMAD.MOV R22, RZ, RZ, -R22 ;  /* 0x000000ffff167224 */ /* 0x002fc600078e0a16 */
[----:B------:R-:W-:Y:S01]  /*6a00*/  SHF.R.U64 R21, R4, UR4, R5 ;  /* 0x0000000404157c19 */ /* 0x000fe20008001205 */
[----:B0-----:R-:W-:Y:S01]  /*6a10*/  IMAD R15, R6, R22, R15 ;  /* 0x00000016060f7224 */ /* 0x001fe200078e020f */
[----:B------:R-:W-:Y:S01]  /*6a20*/  SHF.R.U32.HI R4, RZ, UR4, R5 ;  /* 0x00000004ff047c19 */ /* 0x000fe20008011605 */
[----:B------:R-:W-:Y:S01]  /*6a30*/  ULDC UR4, c[0x0][0x608] ;  /* 0x0001820000047ab9 */ /* 0x000fe20000000800 */
[----:B---3--:R-:W-:Y:S02]  /*6a40*/  IMAD.MOV R6, RZ, RZ, -R23 ;  /* 0x000000ffff067224 */ /* 0x008fe400078e0a17 */
[--C-:B------:R-:W-:Y:S02]  /*6a50*/  SHF.R.U64 R22, R21, UR4, R4.reuse ;  /* 0x0000000415167c19 */ /* 0x100fe40008001204 */
[----:B------:R-:W-:Y:S01]  /*6a60*/  SHF.R.U32.HI R5, RZ, UR4, R4 ;  /* 0x00000004ff057c19 */ /* 0x000fe20008011604 */
[----:B------:R-:W-:Y:S01]  /*6a70*/  ULDC UR4, c[0x0][0x658] ;  /* 0x0001960000047ab9 */ /* 0x000fe20000000800 */
[----:B--2---:R-:W-:-:S02]  /*6a80*/  @P2 IMAD R15, R25, R6, R20 ;  /* 0x00000006190f2224 */ /* 0x004fc400078e0214 */
[--C-:B------:R-:W-:Y:S02]  /*6a90*/  SHF.R.U64 R20, R22, UR4, R5.reuse ;  /* 0x0000000416147c19 */ /* 0x100fe40008001205 */
[----:B------:R-:W-:-:S03]  /*6aa0*/  SHF.R.U32.HI R23, RZ, UR4, R5 ;  /* 0x00000004ff177c19 */ /* 0x000fc60008011605 */
[----:B------:R-:W-:Y:S02]  /*6ab0*/  IMAD.MOV.U32 R6, RZ, RZ, R20 ;  /* 0x000000ffff067224 */ /* 0x000fe400078e0014 */
[----:B------:R-:W-:Y:S01]  /*6ac0*/  IMAD.MOV.U32 R5, RZ, RZ, R23 ;  /* 0x000000ffff057224 */ /* 0x000fe200078e0017 */
[----:B------:R-:W-:Y:S06]  /*6ad0*/  @!P0 BRA `(.L_x_182) ;  /* 0x00000000002c8947 */ /* 0x000fec0003800000 */
        /* <DEDUP_REMOVED lines=9> */
[----:B------:R-:W-:-:S04]  /*6b70*/  IMAD.WIDE.U32.X R4, R23, UR7, R4, P1 ;  /* 0x0000000717047c25 */ /* 0x000fc800088e0404 */
[----:B------:R-:W-:-:S07]  /*6b80*/  IMAD.MOV.U32 R6, RZ, RZ, R4 ;  /* 0x000000ffff067224 */ /* 0x000fce00078e0004 */
.L_x_182:
[----:B------:R-:W-:Y:S01]  /*6b90*/  ULDC UR4, c[0x0][0x648] ;  /* 0x0001920000047ab9 */ /* 0x000fe20000000800 */
[----:B------:R-:W-:Y:S01]  /*6ba0*/  LOP3.LUT R4, R22, UR15, RZ, 0xc0, !PT ;  /* 0x0000000f16047c12 */ /* 0x000fe2000f8ec0ff */
[----:B------:R-:W-:Y:S01]  /*6bb0*/  ULDC UR5, c[0x0][0x610] ;  /* 0x0001840000057ab9 */ /* 0x000fe20000000800 */
[----:B------:R-:W-:Y:S01]  /*6bc0*/  SHF.R.U64 R5, R6, UR4, R5 ;  /* 0x0000000406057c19 */ /* 0x000fe20008001205 */
[----:B------:R-:W-:Y:S01]  /*6bd0*/  ULDC UR4, c[0x0][0x638] ;  /* 0x00018e0000047ab9 */ /* 0x000fe20000000800 */
[----:B------:R-:W-:-:S03]  /*6be0*/  LOP3.LUT R21, R21, UR14, RZ, 0xc0, !PT ;  /* 0x0000000e15157c12 */ /* 0x000fc6000f8ec0ff */
[----:B------:R-:W-:Y:S02]  /*6bf0*/  IMAD.MOV R7, RZ, RZ, -R5 ;  /* 0x000000ffff077224 */ /* 0x000fe400078e0a05 */
[----:B------:R-:W-:Y:S02]  /*6c00*/  IMAD R4, R5, UR16, R4 ;  /* 0x0000001005047c24 */ /* 0x000fe4000f8e0204 */
[----:B------:R-:W-:Y:S01]  /*6c10*/  IMAD R20, R7, UR4, R20 ;  /* 0x0000000407147c24 */ /* 0x000fe2000f8e0214 */
[----:B------:R-:W-:Y:S01]  /*6c20*/  ULDC UR4, c[0x0][0x600] ;  /* 0x0001800000047ab9 */ /* 0x000fe20000000800 */
[----:B------:R-:W-:Y:S02]  /*6c30*/  IMAD R15, R4, UR5, R15 ;  /* 0x00000005040f7c24 */ /* 0x000fe4000f8e020f */
[----:B------:R-:W-:Y:S02]  /*6c40*/  IMAD R6, R20, UR4, R21 ;  /* 0x0000000414067c24 */ /* 0x000fe4000f8e0215 */
[----:B------:R-:W-:-:S03]  /*6c50*/  IMAD.MOV.U32 R4, RZ, RZ, 0x1 ;  /* 0x00000001ff047424 */ /* 0x000fc600078e00ff */
[----:B------:R-:W-:Y:S02]  /*6c60*/  SEL R20, R6, R15, !P2 ;  /* 0x0000000f06147207 */ /* 0x000fe40005000000 */
[----:B------:R-:W-:Y:S01]  /*6c70*/  SEL R21, R15, R6, !P2 ;  /* 0x000000060f157207 */ /* 0x000fe20005000000 */
[----:B------:R-:W-:-:S07]  /*6c80*/  IMAD.MOV.U32 R6, RZ, RZ, R14 ;  /* 0x000000ffff067224 */ /* 0x000fce00078e000e */
.L_x_180:
[----:B------:R-:W-:Y:S05]  /*6c90*/  BSYNC B1 ;  /* 0x0000000000017941 */ /* 0x000fea0003800000 */
.L_x_179:
[----:B------:R-:W-:-:S13]  /*6ca0*/  LOP3.LUT P0, RZ, R4, 0xff, RZ, 0xc0, !PT ;  /* 0x000000ff04ff7812 */ /* 0x000fda000780c0ff */
[----:B------:R-:W-:Y:S05]  /*6cb0*/  @P0 BRA `(.L_x_183) ;  /* 0xfffffff400300947 */ /* 0x000fea000383ffff */
[----:B------:R-:W-:Y:S05]  /*6cc0*/  BSYNC B0 ;  /* 0x0000000000007941 */ /* 0x000fea0003800000 */
.L_x_172:
[----:B------:R-:W-:-:S03]  /*6cd0*/  UMOV UR4, 0xffffffff ;  /* 0xffffffff00047882 */ /* 0x000fc60000000000 */
[----:B------:R-:W-:Y:S05]  /*6ce0*/  BRA.DIV UR4, `(.L_x_184) ;  /* 0x0000000604807947 */ /* 0x000fea000b800000 */
[----:B------:R-:W-:-:S13]  /*6cf0*/  ELECT P6, URZ, PT ;  /* 0x00000000003f782f */ /* 0x000fda00038c0000 */
.L_x_201:
[----:B------:R-:W-:Y:S04]  /*6d00*/  BSSY B0, `(.L_x_185) ;  /* 0x0000046000007945 */ /* 0x000fe80003800000 */
[----:B------:R-:W-:Y:S05]  /*6d10*/  @!P6 BRA `(.L_x_186) ;  /* 0x000000040010e947 */ /* 0x000fea0003800000 */
[----:B------:R-:W-:-:S04]  /*6d20*/  LOP3.LUT R18, R18, 0x2, RZ, 0xfc, !PT ;  /* 0x0000000212127812 */ /* 0x000fc800078efcff */
[----:B------:R-:W-:-:S13]  /*6d30*/  ISETP.NE.AND P0, PT, R18, 0x3, PT ;  /* 0x000000031200780c */ /* 0x000fda0003f05270 */
[----:B------:R-:W-:Y:S05]  /*6d40*/  @!P0 BRA `(.L_x_187) ;  /* 0x0000000000048947 */ /* 0x000fea0003800000 */
[----:B------:R-:W-:Y:S01]  /*6d50*/  BPT.TRAP 0x1 ;  /* 0x000000040000795c */ /* 0x000fe20000300000 */
.L_x_187:
[----:B------:R-:W0:Y:S01]  /*6d60*/  S2R R5, SR_CgaCtaId ;  /* 0x0000000000057919 */ /* 0x000e220000008800 */
[----:B------:R-:W-:Y:S02]  /*6d70*/  MOV R0, 0x400 ;  /* 0x0000040000007802 */ /* 0x000fe40000000f00 */
[----:B------:R-:W-:Y:S02]  /*6d80*/  SHF.L.U32 R2, R3, 0x1f, RZ ;  /* 0x0000001f03027819 */ /* 0x000fe400000006ff */
[----:B0-----:R-:W-:-:S05]  /*6d90*/  LEA R5, R5, R0, 0x18 ;  /* 0x0000000005057211 */ /* 0x001fca00078ec0ff */
[----:B------:R-:W-:-:S04]  /*6da0*/  VIADD R5, R5, 0x38 ;  /* 0x0000003805057836 */ /* 0x000fc80000000000 */
[C---:B------:R-:W-:Y:S02]  /*6db0*/  IMAD R7, R8.reuse, 0x8, R5 ;  /* 0x0000000808077824 */ /* 0x040fe400078e0205 */
[----:B------:R-:W-:Y:S02]  /*6dc0*/  VIADD R8, R8, 0x1 ;  /* 0x0000000108087836 */ /* 0x000fe40000000000 */
[----:B------:R-:W0:Y:S03]  /*6dd0*/  SYNCS.PHASECHK.TRANS64.TRYWAIT P0, [R7+URZ], R2 ;  /* 0x00000002070075a7 */ /* 0x000e26000800017f */
[----:B------:R-:W-:-:S04]  /*6de0*/  ISETP.NE.AND P1, PT, R8, 0x7, PT ;  /* 0x000000070800780c */ /* 0x000fc80003f25270 */
[----:B------:R-:W-:Y:S02]  /*6df0*/  SEL R0, RZ, 0x1, P1 ;  /* 0x00000001ff007807 */ /* 0x000fe40000800000 */
[----:B------:R-:W-:Y:S02]  /*6e00*/  SEL R8, R8, RZ, P1 ;  /* 0x000000ff08087207 */ /* 0x000fe40000800000 */
[----:B------:R-:W-:-:S03]  /*6e10*/  LOP3.LUT R9, R3, R0, RZ, 0x3c, !PT ;  /* 0x0000000003097212 */ /* 0x000fc600078e3cff */
[----:B------:R-:W-:Y:S01]  /*6e20*/  IMAD R6, R8, 0x8, R5 ;  /* 0x0000000808067824 */ /* 0x000fe200078e0205 */
[----:B------:R-:W-:Y:S01]  /*6e30*/  SHF.L.U32 R3, R9, 0x1f, RZ ;  /* 0x0000001f09037819 */ /* 0x000fe200000006ff */
[----:B0-----:R-:W-:Y:S06]  /*6e40*/  @!P0 BRA `(.L_x_188) ;  /* 0x0000000400488947 */ /* 0x001fec0003800000 */
.L_x_202:
[----:B------:R-:W1:Y:S01]  /*6e50*/  SYNCS.PHASECHK.TRANS64.TRYWAIT P0, [R6+URZ], R3 ;  /* 0x00000003060075a7 */ /* 0x000e62000800017f */
[----:B------:R-:W-:-:S05]  /*6e60*/  VIADD R0, R8, 0x1 ;  /* 0x0000000108007836 */ /* 0x000fca0000000000 */
[----:B------:R-:W-:-:S04]  /*6e70*/  ISETP.NE.AND P1, PT, R0, 0x7, PT ;  /* 0x000000070000780c */ /* 0x000fc80003f25270 */
[----:B0-----:R-:W-:Y:S02]  /*6e80*/  SEL R2, RZ, 0x1, P1 ;  /* 0x00000001ff027807 */ /* 0x001fe40000800000 */
[----:B------:R-:W-:Y:S02]  /*6e90*/  SEL R0, R0, RZ, P1 ;  /* 0x000000ff00007207 */ /* 0x000fe40000800000 */
[----:B------:R-:W-:-:S03]  /*6ea0*/  LOP3.LUT R9, R9, R2, RZ, 0x3c, !PT ;  /* 0x0000000209097212 */ /* 0x000fc600078e3cff */
[----:B------:R-:W-:Y:S01]  /*6eb0*/  IMAD R7, R0, 0x8, R5 ;  /* 0x0000000800077824 */ /* 0x000fe200078e0205 */
[----:B------:R-:W-:Y:S01]  /*6ec0*/  SHF.L.U32 R4, R9, 0x1f, RZ ;  /* 0x0000001f09047819 */ /* 0x000fe200000006ff */
[----:B-1----:R-:W-:Y:S06]  /*6ed0*/  @!P0 BRA `(.L_x_189) ;  /* 0x0000000400388947 */ /* 0x002fec0003800000 */
.L_x_203:
[----:B------:R-:W1:Y:S01]  /*6ee0*/  SYNCS.PHASECHK.TRANS64.TRYWAIT P0, [R7+URZ], R4 ;  /* 0x00000004070075a7 */ /* 0x000e62000800017f */
[----:B------:R-:W-:-:S05]  /*6ef0*/  VIADD R0, R0, 0x1 ;  /* 0x0000000100007836 */ /* 0x000fca0000000000 */
[----:B------:R-:W-:-:S04]  /*6f00*/  ISETP.NE.AND P1, PT, R0, 0x7, PT ;  /* 0x000000070000780c */ /* 0x000fc80003f25270 */
[----:B------:R-:W-:Y:S02]  /*6f10*/  SEL R2, RZ, 0x1, P1 ;  /* 0x00000001ff027807 */ /* 0x000fe40000800000 */
[----:B------:R-:W-:Y:S02]  /*6f20*/  SEL R0, R0, RZ, P1 ;  /* 0x000000ff00007207 */ /* 0x000fe40000800000 */
[----:B------:R-:W-:-:S03]  /*6f30*/  LOP3.LUT R9, R9, R2, RZ, 0x3c, !PT ;  /* 0x0000000209097212 */ /* 0x000fc600078e3cff */
[----:B0-----:R-:W-:Y:S01]  /*6f40*/  IMAD R6, R0, 0x8, R5 ;  /* 0x0000000800067824 */ /* 0x001fe200078e0205 */
[----:B------:R-:W-:Y:S01]  /*6f50*/  SHF.L.U32 R3, R9, 0x1f, RZ ;  /* 0x0000001f09037819 */ /* 0x000fe200000006ff */
[----:B-1----:R-:W-:Y:S06]  /*6f60*/  @!P0 BRA `(.L_x_190) ;  /* 0x0000000400288947 */ /* 0x002fec0003800000 */
.L_x_204:
        /* <DEDUP_REMOVED lines=9> */
.L_x_205:
        /* <DEDUP_REMOVED lines=9> */
.L_x_206:
[----:B------:R-:W1:Y:S01]  /*7090*/  SYNCS.PHASECHK.TRANS64.TRYWAIT P0, [R6+URZ], R3 ;  /* 0x00000003060075a7 */ /* 0x000e62000800017f */
[----:B------:R-:W-:-:S05]  /*70a0*/  VIADD R0, R0, 0x1 ;  /* 0x0000000100007836 */ /* 0x000fca0000000000 */
[----:B------:R-:W-:-:S04]  /*70b0*/  ISETP.NE.AND P1, PT, R0, 0x7, PT ;  /* 0x000000070000780c */ /* 0x000fc80003f25270 */
[----:B------:R-:W-:Y:S02]  /*70c0*/  SEL R2, RZ, 0x1, P1 ;  /* 0x00000001ff027807 */ /* 0x000fe40000800000 */
[----:B------:R-:W-:Y:S02]  /*70d0*/  SEL R0, R0, RZ, P1 ;  /* 0x000000ff00007207 */ /* 0x000fe40000800000 */
[----:B------:R-:W-:Y:S01]  /*70e0*/  LOP3.LUT R2, R9, R2, RZ, 0x3c, !PT ;  /* 0x0000000209027212 */ /* 0x000fe200078e3cff */
[----:B-1----:R-:W-:Y:S06]  /*70f0*/  @!P0 BRA `(.L_x_193) ;  /* 0x0000000400008947 */ /* 0x002fec0003800000 */
.L_x_207:
[----:B------:R-:W-:Y:S01]  /*7100*/  IMAD R5, R0, 0x8, R5 ;  /* 0x0000000800057824 */ /* 0x000fe200078e0205 */
[----:B------:R-:W-:-:S07]  /*7110*/  SHF.L.U32 R0, R2, 0x1f, RZ ;  /* 0x0000001f02007819 */ /* 0x000fce00000006ff */
.L_x_194:
[----:B--2---:R2:W3:Y:S02]  /*7120*/  SYNCS.PHASECHK.TRANS64.TRYWAIT P0, [R5+URZ], R0 ;  /* 0x00000000050075a7 */ /* 0x0044e4000800017f */
[----:B---3--:R-:W-:Y:S05]  /*7130*/  @!P0 NANOSLEEP.SYNCS 0x989680 ;  /* 0x009896800000895d */ /* 0x008fea0003900000 */
[----:B------:R-:W3:Y:S02]  /*7140*/  @!P0 SYNCS.PHASECHK.TRANS64 P0, [R5+URZ], R0 ;  /* 0x00000000050085a7 */ /* 0x000ee4000800007f */
[----:B---3--:R-:W-:Y:S05]  /*7150*/  @!P0 BRA `(.L_x_194) ;  /* 0xfffffffc00f08947 */ /* 0x008fea000383ffff */
.L_x_186:
[----:B------:R-:W-:Y:S05]  /*7160*/  BSYNC B0 ;  /* 0x0000000000007941 */ /* 0x000fea0003800000 */
.L_x_185:
[----:B------:R-:W-:Y:S05]  /*7170*/  EXIT ;  /* 0x000000000000794d */ /* 0x000fea0003800000 */
.L_x_21:
[----:B-1----:R1:W2:Y:S02]  /*7180*/  SYNCS.PHASECHK.TRANS64.TRYWAIT P1, [R3+URZ], R0 ;  /* 0x00000000030075a7 */ /* 0x0022a4000802017f */
[----:B--2---:R-:W-:Y:S05]  /*7190*/  @!P1 NANOSLEEP.SYNCS 0x989680 ;  /* 0x009896800000995d */ /* 0x004fea0003900000 */
[----:B------:R-:W2:Y:S02]  /*71a0*/  @!P1 SYNCS.PHASECHK.TRANS64 P1, [R3+URZ], R0 ;  /* 0x00000000030095a7 */ /* 0x000ea4000802007f */
[----:B--2---:R-:W-:Y:S05]  /*71b0*/  @!P1 BRA `(.L_x_21) ;  /* 0xfffffffc00f09947 */ /* 0x004fea000383ffff */
[----:B------:R-:W-:Y:S05]  /*71c0*/  BRA `(.L_x_20) ;  /* 0xffffffa400687947 */ /* 0x000fea000383ffff */
.L_x_26:
[----:B-1----:R1:W2:Y:S02]  /*71d0*/  SYNCS.PHASECHK.TRANS64.TRYWAIT P1, [R5+URZ], R4 ;  /* 0x00000004050075a7 */ /* 0x0022a4000802017f */
[----:B--2---:R-:W-:Y:S05]  /*71e0*/  @!P1 NANOSLEEP.SYNCS 0x989680 ;  /* 0x009896800000995d */ /* 0x004fea0003900000 */
[----:B------:R-:W2:Y:S02]  /*71f0*/  @!P1 SYNCS.PHASECHK.TRANS64 P1, [R5+URZ], R4 ;  /* 0x00000004050095a7 */ /* 0x000ea4000802007f */
[----:B--2---:R-:W-:Y:S05]  /*7200*/  @!P1 BRA `(.L_x_26) ;  /* 0xfffffffc00f09947 */ /* 0x004fea000383ffff */
[----:B------:R-:W-:Y:S05]  /*7210*/  BRA `(.L_x_25) ;  /* 0xffffffa800447947 */ /* 0x000fea000383ffff */
.L_x_173:
[----:B------:R-:W-:Y:S01]  /*7220*/  BSSY B1, `(.L_x_195) ;  /* 0x0000006000017945 */ /* 0x000fe20003800000 */
[----:B------:R-:W-:-:S07]  /*7230*/  IMAD.MOV.U32 R15, RZ, RZ, -0x1 ;  /* 0xffffffffff0f7424 */ /* 0x000fce00078e00ff */
[----:B------:R-:W-:Y:S05]  /*7240*/  WARPSYNC.COLLECTIVE R15, `(.L_x_196) ;  /* 0x000000000f0c7348 */ /* 0x000fea0003c00000 */
[----:B------:R-:W-:Y:S02]  /*7250*/  ELECT P6, UR62, PT ;  /* 0x00000000003e782f */ /* 0x000fe400038c0000 */
[----:B------:R-:W-:Y:S01]  /*7260*/  MOV R14, UR62 ;  /* 0x0000003e000e7c02 */ /* 0x000fe20008000f00 */
[----:B------:R-:W-:Y:S10]  /*7270*/  ENDCOLLECTIVE ;  /* 0x000000000000791b */ /* 0x000ff40003800000 */
.L_x_196:
[----:B------:R-:W-:Y:S05]  /*7280*/  BSYNC B1 ;  /* 0x0000000000017941 */ /* 0x000fea0003800000 */
.L_x_195:
[----:B------:R-:W-:Y:S05]  /*7290*/  BRA `(.L_x_197) ;  /* 0xffffffec00c47947 */ /* 0x000fea000383ffff */
.L_x_176:
[----:B0-----:R0:W1:Y:S02]  /*72a0*/  SYNCS.PHASECHK.TRANS64.TRYWAIT P0, [R20+URZ+0x38], R7 ;  /* 0x00003807140075a7 */ /* 0x001064000800017f */
[----:B-1----:R-:W-:Y:S05]  /*72b0*/  @!P0 NANOSLEEP.SYNCS 0x989680 ;  /* 0x009896800000895d */ /* 0x002fea0003900000 */
[----:B------:R-:W1:Y:S02]  /*72c0*/  @!P0 SYNCS.PHASECHK.TRANS64 P0, [R20+URZ+0x38], R7 ;  /* 0x00003807140085a7 */ /* 0x000e64000800007f */
[----:B-1----:R-:W-:Y:S05]  /*72d0*/  @!P0 BRA `(.L_x_176) ;  /* 0xfffffffc00f08947 */ /* 0x002fea000383ffff */
[----:B------:R-:W-:Y:S05]  /*72e0*/  BRA `(.L_x_198) ;  /* 0xfffffff000047947 */ /* 0x000fea000383ffff */
.L_x_184:
[----:B------:R-:W-:Y:S01]  /*72f0*/  BSSY B0, `(.L_x_199) ;  /* 0x0000006000007945 */ /* 0x000fe20003800000 */
[----:B------:R-:W-:-:S07]  /*7300*/  IMAD.MOV.U32 R15, RZ, RZ, -0x1 ;  /* 0xffffffffff0f7424 */ /* 0x000fce00078e00ff */
[----:B------:R-:W-:Y:S05]  /*7310*/  WARPSYNC.COLLECTIVE R15, `(.L_x_200) ;  /* 0x000000000f0c7348 */ /* 0x000fea0003c00000 */
[----:B------:R-:W-:Y:S02]  /*7320*/  ELECT P6, UR62, PT ;  /* 0x00000000003e782f */ /* 0x000fe400038c0000 */
[----:B------:R-:W-:Y:S01]  /*7330*/  MOV R14, UR62 ;  /* 0x0000003e000e7c02 */ /* 0x000fe20008000f00 */
[----:B------:R-:W-:Y:S10]  /*7340*/  ENDCOLLECTIVE ;  /* 0x000000000000791b */ /* 0x000ff40003800000 */
.L_x_200:
[----:B------:R-:W-:Y:S05]  /*7350*/  BSYNC B0 ;  /* 0x0000000000007941 */ /* 0x000fea0003800000 */
.L_x_199:
[----:B------:R-:W-:Y:S05]  /*7360*/  BRA `(.L_x_201) ;  /* 0xfffffff800647947 */ /* 0x000fea000383ffff */
.L_x_188:
[----:B0-----:R0:W1:Y:S02]  /*7370*/  SYNCS.PHASECHK.TRANS64.TRYWAIT P0, [R7+URZ], R2 ;  /* 0x00000002070075a7 */ /* 0x001064000800017f */
[----:B-1----:R-:W-:Y:S05]  /*7380*/  @!P0 NANOSLEEP.SYNCS 0x989680 ;  /* 0x009896800000895d */ /* 0x002fea0003900000 */
[----:B------:R-:W1:Y:S02]  /*7390*/  @!P0 SYNCS.PHASECHK.TRANS64 P0, [R7+URZ], R2 ;  /* 0x00000002070085a7 */ /* 0x000e64000800007f */
[----:B-1----:R-:W-:Y:S05]  /*73a0*/  @!P0 BRA `(.L_x_188) ;  /* 0xfffffffc00f08947 */ /* 0x002fea000383ffff */
[----:B------:R-:W-:Y:S05]  /*73b0*/  BRA `(.L_x_202) ;  /* 0xfffffff800a47947 */ /* 0x000fea000383ffff */
.L_x_189:
[----:B0-----:R0:W1:Y:S02]  /*73c0*/  SYNCS.PHASECHK.TRANS64.TRYWAIT P0, [R6+URZ], R3 ;  /* 0x00000003060075a7 */ /* 0x001064000800017f */
[----:B-1----:R-:W-:Y:S05]  /*73d0*/  @!P0 NANOSLEEP.SYNCS 0x989680 ;  /* 0x009896800000895d */ /* 0x002fea0003900000 */
[----:B------:R-:W1:Y:S02]  /*73e0*/  @!P0 SYNCS.PHASECHK.TRANS64 P0, [R6+URZ], R3 ;  /* 0x00000003060085a7 */ /* 0x000e64000800007f */
[----:B-1----:R-:W-:Y:S05]  /*73f0*/  @!P0 BRA `(.L_x_189) ;  /* 0xfffffffc00f08947 */ /* 0x002fea000383ffff */
[----:B------:R-:W-:Y:S05]  /*7400*/  BRA `(.L_x_203) ;  /* 0xfffffff800b47947 */ /* 0x000fea000383ffff */
.L_x_190:
[----:B0-----:R0:W1:Y:S02]  /*7410*/  SYNCS.PHASECHK.TRANS64.TRYWAIT P0, [R7+URZ], R4 ;  /* 0x00000004070075a7 */ /* 0x001064000800017f */
[----:B-1----:R-:W-:Y:S05]  /*7420*/  @!P0 NANOSLEEP.SYNCS 0x989680 ;  /* 0x009896800000895d */ /* 0x002fea0003900000 */
[----:B------:R-:W1:Y:S02]  /*7430*/  @!P0 SYNCS.PHASECHK.TRANS64 P0, [R7+URZ], R4 ;  /* 0x00000004070085a7 */ /* 0x000e64000800007f */
[----:B-1----:R-:W-:Y:S05]  /*7440*/  @!P0 BRA `(.L_x_190) ;  /* 0xfffffffc00f08947 */ /* 0x002fea000383ffff */
[----:B------:R-:W-:Y:S05]  /*7450*/  BRA `(.L_x_204) ;  /* 0xfffffff800c47947 */ /* 0x000fea000383ffff */
.L_x_191:
[----:B0-----:R0:W1:Y:S02]  /*7460*/  SYNCS.PHASECHK.TRANS64.TRYWAIT P0, [R6+URZ], R3 ;  /* 0x00000003060075a7 */ /* 0x001064000800017f */
[----:B-1----:R-:W-:Y:S05]  /*7470*/  @!P0 NANOSLEEP.SYNCS 0x989680 ;  /* 0x009896800000895d */ /* 0x002fea0003900000 */
[----:B------:R-:W1:Y:S02]  /*7480*/  @!P0 SYNCS.PHASECHK.TRANS64 P0, [R6+URZ], R3 ;  /* 0x00000003060085a7 */ /* 0x000e64000800007f */
[----:B-1----:R-:W-:Y:S05]  /*7490*/  @!P0 BRA `(.L_x_191) ;  /* 0xfffffffc00f08947 */ /* 0x002fea000383ffff */
[----:B------:R-:W-:Y:S05]  /*74a0*/  BRA `(.L_x_205) ;  /* 0xfffffff800d47947 */ /* 0x000fea000383ffff */
.L_x_192:
[----:B0-----:R0:W1:Y:S02]  /*74b0*/  SYNCS.PHASECHK.TRANS64.TRYWAIT P0, [R7+URZ], R4 ;  /* 0x00000004070075a7 */ /* 0x001064000800017f */
[----:B-1----:R-:W-:Y:S05]  /*74c0*/  @!P0 NANOSLEEP.SYNCS 0x989680 ;  /* 0x009896800000895d */ /* 0x002fea0003900000 */
[----:B------:R-:W1:Y:S02]  /*74d0*/  @!P0 SYNCS.PHASECHK.TRANS64 P0, [R7+URZ], R4 ;  /* 0x00000004070085a7 */ /* 0x000e64000800007f */
[----:B-1----:R-:W-:Y:S05]  /*74e0*/  @!P0 BRA `(.L_x_192) ;  /* 0xfffffffc00f08947 */ /* 0x002fea000383ffff */
[----:B------:R-:W-:Y:S05]  /*74f0*/  BRA `(.L_x_206) ;  /* 0xfffffff800e47947 */ /* 0x000fea000383ffff */
.L_x_193:
[----:B-1----:R1:W2:Y:S02]  /*7500*/  SYNCS.PHASECHK.TRANS64.TRYWAIT P0, [R6+URZ], R3 ;  /* 0x00000003060075a7 */ /* 0x0022a4000800017f */
[----:B--2---:R-:W-:Y:S05]  /*7510*/  @!P0 NANOSLEEP.SYNCS 0x989680 ;  /* 0x009896800000895d */ /* 0x004fea0003900000 */
[----:B------:R-:W2:Y:S02]  /*7520*/  @!P0 SYNCS.PHASECHK.TRANS64 P0, [R6+URZ], R3 ;  /* 0x00000003060085a7 */ /* 0x000ea4000800007f */
[----:B--2---:R-:W-:Y:S05]  /*7530*/  @!P0 BRA `(.L_x_193) ;  /* 0xfffffffc00f08947 */ /* 0x004fea000383ffff */
[----:B------:R-:W-:Y:S05]  /*7540*/  BRA `(.L_x_207) ;  /* 0xfffffff800ec7947 */ /* 0x000fea000383ffff */
.L_x_208:
[----:B------:R-:W-:-:S00]  /*7550*/  BRA `(.L_x_208) ;  /* 0xfffffffc00fc7947 */ /* 0x000fc0000383ffff */
[----:B------:R-:W-:-:S00]  /*7560*/  NOP ;  /* 0x0000000000007918 */ /* 0x000fc00000000000 */
        /* <DEDUP_REMOVED lines=9> */
.L_x_209:


//--------------------- .nv.global.init           --------------------------
	.section	.nv.global.init,"aw",@progbits
.nv.global.init:
	.type		$str$22,@object
	.size		$str$22,($str$23 - $str$22)
$str$22:
        /*0000*/ 	.byte	0x6b, 0x5f, 0x74, 0x69, 0x6c, 0x65, 0x5f, 0x63, 0x6f, 0x75, 0x6e, 0x74, 0x20, 0x3e, 0x3d, 0x20
        /*0010*/ 	.byte	0x31, 0x00
	.type		$str$23,@object
	.size		$str$23,(__unnamed_1 - $str$23)
$str$23:
        /*0012*/ 	.byte	0x2f, 0x74, 0x6d, 0x70, 0x2f, 0x63, 0x75, 0x74, 0x6c, 0x61, 0x73, 0x73, 0x5f, 0x73, 0x77, 0x65
        /*0022*/ 	.byte	0x65, 0x70, 0x5f, 0x73, 0x72, 0x63, 0x2f, 0x69, 0x6e, 0x63, 0x6c, 0x75, 0x64, 0x65, 0x2f, 0x63
        /*0032*/ 	.byte	0x75, 0x74, 0x6c, 0x61, 0x73, 0x73, 0x2f, 0x67, 0x65, 0x6d, 0x6d, 0x2f, 0x63, 0x6f, 0x6c, 0x6c
        /*0042*/ 	.byte	0x65, 0x63, 0x74, 0x69, 0x76, 0x65, 0x2f, 0x73, 0x6d, 0x39, 0x30, 0x5f, 0x6d, 0x6d, 0x61, 0x5f
        /*0052*/ 	.byte	0x74, 0x6d, 0x61, 0x5f, 0x67, 0x6d, 0x6d, 0x61, 0x5f, 0x73, 0x73, 0x5f, 0x77, 0x61, 0x72, 0x70
        /*0062*/ 	.byte	0x73, 0x70, 0x65, 0x63, 0x69, 0x61, 0x6c, 0x69, 0x7a, 0x65, 0x64, 0x2e, 0x68, 0x70, 0x70, 0x00
	.type		__unnamed_1,@object
	.size		__unnamed_1,(.L_0 - __unnamed_1)
__unnamed_1:
        /*0072*/ 	.byte	0x76, 0x6f, 0x69, 0x64, 0x20, 0x63, 0x75, 0x74, 0x6c, 0x61, 0x73, 0x73, 0x3a, 0x3a, 0x67, 0x65
        /* <DEDUP_REMOVED lines=172> */
        /*0b42*/ 	.byte	0x74, 0x65, 0x3a, 0x3a, 0x69, 0x64, 0x65, 0x6e, 0x74, 0x69, 0x74, 0x79, 0x5d, 0x00
.L_0:


//--------------------- .nv.shared._ZN7cutlass13device_kernelINS_4gemm6kernel13GemmUniversalIN4cute5tupleIJiiiiEEENS1_10collective13CollectiveMmaINS1_34MainloopSm90TmaGmmaWarpSpecializedILi7ENS5_IJNS4_1CILi1EEENSA_ILi4EEESB_EEENS1_35KernelTmaWarpSpecializedCooperativeEEENS5_IJNSA_ILi128EEESG_SG_EEEaNS5_IJlSB_lEEEaSI_NS4_8TiledMMAINS4_8MMA_AtomIJNS4_4SM904GMMA27MMA_64x128x32_S32S8S8_SS_TNEEEENS4_6LayoutINS5_IJNSA_ILi2EEESB_SB_EEENS5_IJSB_NSA_ILi0EEESS_EEEEENS5_IJNS4_10UnderscoreESV_SV_EEEEENS4_23SM90_TMA_LOAD_MULTICASTENS4_14ComposedLayoutINS4_7SwizzleILi3ELi4ELi3EEENS4_18smem_ptr_flag_bitsILi8EEENSP_INS5_IJNSA_ILi8EEESG_EEENS5_IJSG_SB_EEEEEEEvNS4_8identityENS4_13SM90_TMA_LOADES18_vS19_EENS_8epilogue10collective6detail29Sm90TmaWarpSpecializedAdapterINS1D_15DefaultEpilogueIaSI_SI_NS1C_6thread17LinearCombinationIaLi1EiiLNS1H_9ScaleType4KindE0ELNS_15FloatRoundStyleE2EaEENS1_15EpilogueDefaultEEEEEvvEEEEvNT_6ParamsE --------------------------
	.section	.nv.shared._ZN7cutlass13device_kernelINS_4gemm6kernel13GemmUniversalIN4cute5tupleIJiiiiEEENS1_10collective13CollectiveMmaINS1_34MainloopSm90TmaGmmaWarpSpecializedILi7ENS5_IJNS4_1CILi1EEENSA_ILi4EEESB_EEENS1_35KernelTmaWarpSpecializedCooperativeEEENS5_IJNSA_ILi128EEESG_SG_EEEaNS5_IJlSB_lEEEaSI_NS4_8TiledMMAINS4_8MMA_AtomIJNS4_4SM904GMMA27MMA_64x128x32_S32S8S8_SS_TNEEEENS4_6LayoutINS5_IJNSA_ILi2EEESB_SB_EEENS5_IJSB_NSA_ILi0EEESS_EEEEENS5_IJNS4_10UnderscoreESV_SV_EEEEENS4_23SM90_TMA_LOAD_MULTICASTENS4_14ComposedLayoutINS4_7SwizzleILi3ELi4ELi3EEENS4_18smem_ptr_flag_bitsILi8EEENSP_INS5_IJNSA_ILi8EEESG_EEENS5_IJSG_SB_EEEEEEEvNS4_8identityENS4_13SM90_TMA_LOADES18_vS19_EENS_8epilogue10collective6detail29Sm90TmaWarpSpecializedAdapterINS1D_15DefaultEpilogueIaSI_SI_NS1C_6thread17LinearCombinationIaLi1EiiLNS1H_9ScaleType4KindE0ELNS_15FloatRoundStyleE2EaEENS1_15EpilogueDefaultEEEEEvvEEEEvNT_6ParamsE,"aw",@nobits
	.sectionflags	@""
	.align	16
	.zero		1024


//--------------------- .nv.shared.reserved.0     --------------------------
	.section	.nv.shared.reserved.0,"aw",@nobits
	.weak		__nv_reservedSMEM_offset_0_alias
	.size		__nv_reservedSMEM_offset_0_alias, 0, 0
	.other		__nv_reservedSMEM_offset_0_alias,@"STO_CUDA_RESERVED_SHARED STV_DEFAULT"
__nv_reservedSMEM_offset_0_alias:
	.zero		0


//--------------------- .nv.global                --------------------------
	.section	.nv.global,"aw",@nobits
.nv.global:
	.type		_ZN40_INTERNAL_cf1f251d_4_k_cu_441f8191_267354cute1_E,@object
	.size		_ZN40_INTERNAL_cf1f251d_4_k_cu_441f8191_267354cute1_E,(_ZN40_INTERNAL_cf1f251d_4_k_cu_441f8191_267354cuda3std3__45__cpo6cbeginE - _ZN40_INTERNAL_cf1f251d_4_k_cu_441f8191_267354cute1_E)
_ZN40_INTERNAL_cf1f251d_4_k_cu_441f8191_267354cute1_E:
	.zero		1
	.type		_ZN40_INTERNAL_cf1f251d_4_k_cu_441f8191_267354cuda3std3__45__cpo6cbeginE,@object
	.size		_ZN40_INTERNAL_cf1f251d_4_k_cu_441f8191_267354cuda3std3__45__cpo6cbeginE,(_ZN40_INTERNAL_cf1f251d_4_k_cu_441f8191_267354cuda3std3__48in_placeE - _ZN40_INTERNAL_cf1f251d_4_k_cu_441f8191_267354cuda3std3__45__cpo6cbeginE)
_ZN40_INTERNAL_cf1f251d_4_k_cu_441f8191_267354cuda3std3__45__cpo6cbeginE:
	.zero		1
	.type		_ZN40_INTERNAL_cf1f251d_4_k_cu_441f8191_267354cuda3std3__48in_placeE,@object
	.size		_ZN40_INTERNAL_cf1f251d_4_k_cu_441f8191_267354cuda3std3__48in_placeE,(_ZN40_INTERNAL_cf1f251d_4_k_cu_441f8191_267354cuda3std6ranges3__45__cpo9iter_moveE - _ZN40_INTERNAL_cf1f251d_4_k_cu_441f8191_267354cuda3std3__48in_placeE)
_ZN40_INTERNAL_cf1f251d_4_k_cu_441f8191_267354cuda3std3__48in_placeE:
	.zero		1
	.type		_ZN40_INTERNAL_cf1f251d_4_k_cu_441f8191_267354cuda3std6ranges3__45__cpo9iter_moveE,@object
	.size		_ZN40_INTERNAL_cf1f251d_4_k_cu_441f8191_267354cuda3std6ranges3__45__cpo9iter_moveE,(_ZN40_INTERNAL_cf1f251d_4_k_cu_441f8191_267354cuda3std3__45__cpo5beginE - _ZN40_INTERNAL_cf1f251d_4_k_cu_441f8191_267354cuda3std6ranges3__45__cpo9iter_moveE)
_ZN40_INTERNAL_cf1f251d_4_k_cu_441f8191_267354cuda3std6ranges3__45__cpo9iter_moveE:
	.zero		1
	.type		_ZN40_INTERNAL_cf1f251d_4_k_cu_441f8191_267354cuda3std3__45__cpo5beginE,@object
	.size		_ZN40_INTERNAL_cf1f251d_4_k_cu_441f8191_267354cuda3std3__45__cpo5beginE,(_ZN40_INTERNAL_cf1f251d_4_k_cu_441f8191_267354cuda3std3__442_GLOBAL__N__cf1f251d_4_k_cu_441f8191_267356ignoreE - _ZN40_INTERNAL_cf1f251d_4_k_cu_441f8191_267354cuda3std3__45__cpo5beginE)
_ZN40_INTERNAL_cf1f251d_4_k_cu_441f8191_267354cuda3std3__45__cpo5beginE:
	.zero		1
	.type		_ZN40_INTERNAL_cf1f251d_4_k_cu_441f8191_267354cuda3std3__442_GLOBAL__N__cf1f251d_4_k_cu_441f8191_267356ignoreE,@object
	.size		_ZN40_INTERNAL_cf1f251d_4_k_cu_441f8191_267354cuda3std3__442_GLOBAL__N__cf1f251d_4_k_cu_441f8191_267356ignoreE,(_ZN40_INTERNAL_cf1f251d_4_k_cu_441f8191_267354cute7productE - _ZN40_INTERNAL_cf1f251d_4_k_cu_441f8191_267354cuda3std3__442_GLOBAL__N__cf1f251d_4_k_cu_441f8191_267356ignoreE)
_ZN40_INTERNAL_cf1f251d_4_k_cu_441f8191_267354cuda3std3__442_GLOBAL__N__cf1f251d_4_k_cu_441f8191_267356ignoreE:
	.zero		1
	.type		_ZN40_INTERNAL_cf1f251d_4_k_cu_441f8191_267354cute7productE,@object
	.size		_ZN40_INTERNAL_cf1f251d_4_k_cu_441f8191_267354cute7productE,(_ZN40_INTERNAL_cf1f251d_4_k_cu_441f8191_267354cuda3std3__45__cpo3endE - _ZN40_INTERNAL_cf1f251d_4_k_cu_441f8191_267354cute7productE)
_ZN40_INTERNAL_cf1f251d_4_k_cu_441f8191_267354cute7productE:
	.zero		1
	.type		_ZN40_INTERNAL_cf1f251d_4_k_cu_441f8191_267354cuda3std3__45__cpo3endE,@object
	.size		_ZN40_INTERNAL_cf1f251d_4_k_cu_441f8191_267354cuda3std3__45__cpo3endE,(_ZN40_INTERNAL_cf1f251d_4_k_cu_441f8191_267354cuda3std3__419piecewise_constructE - _ZN40_INTERNAL_cf1f251d_4_k_cu_441f8191_267354cuda3std3__45__cpo3endE)
_ZN40_INTERNAL_cf1f251d_4_k_cu_441f8191_267354cuda3std3__45__cpo3endE:
	.zero		1
	.type		_ZN40_INTERNAL_cf1f251d_4_k_cu_441f8191_267354cuda3std3__419piecewise_constructE,@object
	.size		_ZN40_INTERNAL_cf1f251d_4_k_cu_441f8191_267354cuda3std3__419piecewise_constructE,(_ZN40_INTERNAL_cf1f251d_4_k_cu_441f8191_267354cuda3std3__45__cpo4cendE - _ZN40_INTERNAL_cf1f251d_4_k_cu_441f8191_267354cuda3std3__419piecewise_constructE)
_ZN40_INTERNAL_cf1f251d_4_k_cu_441f8191_267354cuda3std3__419piecewise_constructE:
	.zero		1
	.type		_ZN40_INTERNAL_cf1f251d_4_k_cu_441f8191_267354cuda3std3__45__cpo4cendE,@object
	.size		_ZN40_INTERNAL_cf1f251d_4_k_cu_441f8191_267354cuda3std3__45__cpo4cendE,(_ZN40_INTERNAL_cf1f251d_4_k_cu_441f8191_267354cuda3std6ranges3__45__cpo4swapE - _ZN40_INTERNAL_cf1f251d_4_k_cu_441f8191_267354cuda3std3__45__cpo4cendE)
_ZN40_INTERNAL_cf1f251d_4_k_cu_441f8191_267354cuda3std3__45__cpo4cendE:
	.zero		1
	.type		_ZN40_INTERNAL_cf1f251d_4_k_cu_441f8191_267354cuda3std6ranges3__45__cpo4swapE,@object
	.size		_ZN40_INTERNAL_cf1f251d_4_k_cu_441f8191_267354cuda3std6ranges3__45__cpo4swapE,(.L_8 - _ZN40_INTERNAL_cf1f251d_4_k_cu_441f8191_267354cuda3std6ranges3__45__cpo4swapE)
_ZN40_INTERNAL_cf1f251d_4_k_cu_441f8191_267354cuda3std6ranges3__45__cpo4swapE:
	.zero		1
.L_8:


//--------------------- .nv.constant0._ZN7cutlass13device_kernelINS_4gemm6kernel13GemmUniversalIN4cute5tupleIJiiiiEEENS1_10collective13CollectiveMmaINS1_34MainloopSm90TmaGmmaWarpSpecializedILi7ENS5_IJNS4_1CILi1EEENSA_ILi4EEESB_EEENS1_35KernelTmaWarpSpecializedCooperativeEEENS5_IJNSA_ILi128EEESG_SG_EEEaNS5_IJlSB_lEEEaSI_NS4_8TiledMMAINS4_8MMA_AtomIJNS4_4SM904GMMA27MMA_64x128x32_S32S8S8_SS_TNEEEENS4_6LayoutINS5_IJNSA_ILi2EEESB_SB_EEENS5_IJSB_NSA_ILi0EEESS_EEEEENS5_IJNS4_10UnderscoreESV_SV_EEEEENS4_23SM90_TMA_LOAD_MULTICASTENS4_14ComposedLayoutINS4_7SwizzleILi3ELi4ELi3EEENS4_18smem_ptr_flag_bitsILi8EEENSP_INS5_IJNSA_ILi8EEESG_EEENS5_IJSG_SB_EEEEEEEvNS4_8identityENS4_13SM90_TMA_LOADES18_vS19_EENS_8epilogue10collective6detail29Sm90TmaWarpSpecializedAdapterINS1D_15DefaultEpilogueIaSI_SI_NS1C_6thread17LinearCombinationIaLi1EiiLNS1H_9ScaleType4KindE0ELNS_15FloatRoundStyleE2EaEENS1_15EpilogueDefaultEEEEEvvEEEEvNT_6ParamsE --------------------------
	.section	.nv.constant0._ZN7cutlass13device_kernelINS_4gemm6kernel13GemmUniversalIN4cute5tupleIJiiiiEEENS1_10collective13CollectiveMmaINS1_34MainloopSm90TmaGmmaWarpSpecializedILi7ENS5_IJNS4_1CILi1EEENSA_ILi4EEESB_EEENS1_35KernelTmaWarpSpecializedCooperativeEEENS5_IJNSA_ILi128EEESG_SG_EEEaNS5_IJlSB_lEEEaSI_NS4_8TiledMMAINS4_8MMA_AtomIJNS4_4SM904GMMA27MMA_64x128x32_S32S8S8_SS_TNEEEENS4_6LayoutINS5_IJNSA_ILi2EEESB_SB_EEENS5_IJSB_NSA_ILi0EEESS_EEEEENS5_IJNS4_10UnderscoreESV_SV_EEEEENS4_23SM90_TMA_LOAD_MULTICASTENS4_14ComposedLayoutINS4_7SwizzleILi3ELi4ELi3EEENS4_18smem_ptr_flag_bitsILi8EEENSP_INS5_IJNSA_ILi8EEESG_EEENS5_IJSG_SB_EEEEEEEvNS4_8identityENS4_13SM90_TMA_LOADES18_vS19_EENS_8epilogue10collective6detail29Sm90TmaWarpSpecializedAdapterINS1D_15DefaultEpilogueIaSI_SI_NS1C_6thread17LinearCombinationIaLi1EiiLNS1H_9ScaleType4KindE0ELNS_15FloatRoundStyleE2EaEENS1_15EpilogueDefaultEEEEEvvEEEEvNT_6ParamsE,"a",@progbits
	.sectionflags	@""
	.align	4
.nv.constant0._ZN7cutlass13device_kernelINS_4gemm6kernel13GemmUniversalIN4cute5tupleIJiiiiEEENS1_10collective13CollectiveMmaINS1_34MainloopSm90TmaGmmaWarpSpecializedILi7ENS5_IJNS4_1CILi1EEENSA_ILi4EEESB_EEENS1_35KernelTmaWarpSpecializedCooperativeEEENS5_IJNSA_ILi128EEESG_SG_EEEaNS5_IJlSB_lEEEaSI_NS4_8TiledMMAINS4_8MMA_AtomIJNS4_4SM904GMMA27MMA_64x128x32_S32S8S8_SS_TNEEEENS4_6LayoutINS5_IJNSA_ILi2EEESB_SB_EEENS5_IJSB_NSA_ILi0EEESS_EEEEENS5_IJNS4_10UnderscoreESV_SV_EEEEENS4_23SM90_TMA_LOAD_MULTICASTENS4_14ComposedLayoutINS4_7SwizzleILi3ELi4ELi3EEENS4_18smem_ptr_flag_bitsILi8EEENSP_INS5_IJNSA_ILi8EEESG_EEENS5_IJSG_SB_EEEEEEEvNS4_8identityENS4_13SM90_TMA_LOADES18_vS19_EENS_8epilogue10collective6detail29Sm90TmaWarpSpecializedAdapterINS1D_15DefaultEpilogueIaSI_SI_NS1C_6thread17LinearCombinationIaLi1EiiLNS1H_9ScaleType4KindE0ELNS_15FloatRoundStyleE2EaEENS1_15EpilogueDefaultEEEEEvvEEEEvNT_6ParamsE:
	.zero		1664


//--------------------- SYMBOLS --------------------------

	.type		.nv.reservedSmem.offset0,@object
	.size		.nv.reservedSmem.offset0,0x4
	.type		__assertfail,@function
